// auto-generated by cutlass_sweep.epilogue — config: {"arch": "sm_90", "cluster_m": 2, "cluster_n": 1, "dtype": "fp16", "fusion": "bias_relu", "tile_k": 64, "tile_m": 128, "tile_n": 64}
#include "cutlass/cutlass.h"
#include "cutlass/gemm/collective/collective_builder.hpp"
#include "cutlass/gemm/device/gemm_universal_adapter.h"
#include "cutlass/gemm/kernel/gemm_universal.hpp"
#include "cutlass/epilogue/collective/collective_builder.hpp"
#include "cutlass/epilogue/fusion/operations.hpp"
#include "cutlass/epilogue/thread/activation.h"

using Elem = cutlass::half_t;
using Acc  = float;
using TileShape    = cute::Shape<cute::_128, cute::_64, cute::_64>;
using ClusterShape = cute::Shape<cute::_2, cute::_1, cute::_1>;
using FusionOp     = cutlass::epilogue::fusion::LinCombPerRowBiasEltAct<cutlass::epilogue::thread::ReLU, Elem, Acc>;

using CollectiveEpilogue = typename cutlass::epilogue::collective::CollectiveBuilder<
    cutlass::arch::Sm90, cutlass::arch::OpClassTensorOp,
    TileShape, ClusterShape,
    cutlass::epilogue::collective::EpilogueTileAuto,
    Acc, Acc,
    Elem, cutlass::layout::RowMajor, 128 / cutlass::sizeof_bits<Elem>::value,
    Elem, cutlass::layout::RowMajor, 128 / cutlass::sizeof_bits<Elem>::value,
    cutlass::epilogue::TmaWarpSpecializedCooperative,
    FusionOp
  >::CollectiveOp;

using CollectiveMainloop = typename cutlass::gemm::collective::CollectiveBuilder<
    cutlass::arch::Sm90, cutlass::arch::OpClassTensorOp,
    Elem, cutlass::layout::RowMajor, 128 / cutlass::sizeof_bits<Elem>::value,
    Elem, cutlass::layout::ColumnMajor, 128 / cutlass::sizeof_bits<Elem>::value,
    Acc,
    TileShape, ClusterShape,
    cutlass::gemm::collective::StageCountAutoCarveout<
        static_cast<int>(sizeof(typename CollectiveEpilogue::SharedStorage))>,
    cutlass::gemm::KernelTmaWarpSpecializedCooperative
  >::CollectiveOp;

using GemmKernel = cutlass::gemm::kernel::GemmUniversal<
    cute::Shape<int,int,int,int>, CollectiveMainloop, CollectiveEpilogue>;
using Gemm = cutlass::gemm::device::GemmUniversalAdapter<GemmKernel>;

auto* _anchor = &cutlass::device_kernel<GemmKernel>;


// ===== COMPILED SASS (sm_90a) =====

	.target	sm_90a

	.elftype	@"ET_EXEC"


//--------------------- .note.nv.tkinfo           --------------------------
	.section	.note.nv.tkinfo,"",@"SHT_NOTE"
	.sectionflags	@"SHF_NOTE_NV_TKINFO"
	.tkinfo
        /*0018*/ 	.word	0x00000002
        /*0030*/ 	.string	""
        /*0030*/ 	.string	"ptxas"
        /*0030*/ 	.string	"Cuda compilation tools, release 13.0, V13.0.88"
        /*0030*/ 	.string	"Build cuda_13.0.r13.0/compiler.36424714_0"
        /*0030*/ 	.string	"-arch sm_90a -m 64 "



//--------------------- .note.nv.cuinfo           --------------------------
	.section	.note.nv.cuinfo,"",@"SHT_NOTE"
	.sectionflags	@"SHF_NOTE_NV_CUINFO"
        /*0018*/ 	.short	0x0002
        /*001a*/ 	.short	0x005a
        /*001c*/ 	.short	0x0082
	.zero		2


//--------------------- .nv.info                  --------------------------
	.section	.nv.info,"",@"SHT_CUDA_INFO"
	.align	4


	//----- nvinfo : EIATTR_REGCOUNT
	.align		4
        /*0000*/ 	.byte	0x04, 0x2f
        /*0002*/ 	.short	(.L_18 - .L_17)
	.align		4
.L_17:
        /*0004*/ 	.word	index@(_ZN7cutlass13device_kernelINS_4gemm6kernel13GemmUniversalIN4cute5tupleIJiiiiEEENS1_10collective13CollectiveMmaINS1_34MainloopSm90TmaGmmaWarpSpecializedILi8ENS5_IJNS4_1CILi2EEENSA_ILi1EEESC_EEENS1_35KernelTmaWarpSpecializedCooperativeEEENS5_IJNSA_ILi128EEENSA_ILi64EEESH_EEENS_6half_tENS5_IJlSC_lEEESJ_SK_NS4_8TiledMMAINS4_8MMA_AtomIJNS4_4SM904GMMA25MMA_64x64x16_F32F16F16_SSILNSO_5MajorE0ELSQ_0ELNSO_7ScaleInE1ELSR_1EEEEEENS4_6LayoutISD_NS5_IJSC_NSA_ILi0EEESV_EEEEENS5_IJNS4_10UnderscoreESY_SY_EEEEENS4_13SM90_TMA_LOADENS4_14ComposedLayoutINS4_7SwizzleILi3ELi4ELi3EEENS4_18smem_ptr_flag_bitsILi16EEENSU_INS5_IJNSA_ILi8EEESH_EEENS5_IJSH_SC_EEEEEEEvNS4_8identityENS4_23SM90_TMA_LOAD_MULTICASTES1B_vS1C_EENS_8epilogue10collective18CollectiveEpilogueINS1F_22Sm90TmaWarpSpecializedILi3ELi2ELi16ELb1ELb0EEEJSI_NS5_IJSG_NSA_ILi32EEEEEESJ_SK_SJ_SK_NS1F_6fusion15FusionCallbacksIS1J_NS1M_23LinCombPerRowBiasEltActINS1F_6thread4ReLuESJ_fSJ_SJ_fLi8ELNS_15FloatRoundStyleE2EEESI_S1L_JEEES11_NS12_INS13_ILi2ELi4ELi3EEES16_NSU_INS5_IJS17_S1K_EEENS5_IJS1K_SC_EEEEEEENS4_17SM75_U32x4_LDSM_NENS4_14SM90_TMA_STOREES1Y_NS4_17SM90_U32x4_STSM_NENS4_9Copy_AtomIJS21_SJ_EEEvEEEvvEEEEvNT_6ParamsE)
        /*0008*/ 	.word	0x000000a8


	//----- nvinfo : EIATTR_FRAME_SIZE
	.align		4
.L_18:
        /*000c*/ 	.byte	0x04, 0x11
        /*000e*/ 	.short	(.L_20 - .L_19)
	.align		4
.L_19:
        /*0010*/ 	.word	index@(_ZN7cutlass13device_kernelINS_4gemm6kernel13GemmUniversalIN4cute5tupleIJiiiiEEENS1_10collective13CollectiveMmaINS1_34MainloopSm90TmaGmmaWarpSpecializedILi8ENS5_IJNS4_1CILi2EEENSA_ILi1EEESC_EEENS1_35KernelTmaWarpSpecializedCooperativeEEENS5_IJNSA_ILi128EEENSA_ILi64EEESH_EEENS_6half_tENS5_IJlSC_lEEESJ_SK_NS4_8TiledMMAINS4_8MMA_AtomIJNS4_4SM904GMMA25MMA_64x64x16_F32F16F16_SSILNSO_5MajorE0ELSQ_0ELNSO_7ScaleInE1ELSR_1EEEEEENS4_6LayoutISD_NS5_IJSC_NSA_ILi0EEESV_EEEEENS5_IJNS4_10UnderscoreESY_SY_EEEEENS4_13SM90_TMA_LOADENS4_14ComposedLayoutINS4_7SwizzleILi3ELi4ELi3EEENS4_18smem_ptr_flag_bitsILi16EEENSU_INS5_IJNSA_ILi8EEESH_EEENS5_IJSH_SC_EEEEEEEvNS4_8identityENS4_23SM90_TMA_LOAD_MULTICASTES1B_vS1C_EENS_8epilogue10collective18CollectiveEpilogueINS1F_22Sm90TmaWarpSpecializedILi3ELi2ELi16ELb1ELb0EEEJSI_NS5_IJSG_NSA_ILi32EEEEEESJ_SK_SJ_SK_NS1F_6fusion15FusionCallbacksIS1J_NS1M_23LinCombPerRowBiasEltActINS1F_6thread4ReLuESJ_fSJ_SJ_fLi8ELNS_15FloatRoundStyleE2EEESI_S1L_JEEES11_NS12_INS13_ILi2ELi4ELi3EEES16_NSU_INS5_IJS17_S1K_EEENS5_IJS1K_SC_EEEEEEENS4_17SM75_U32x4_LDSM_NENS4_14SM90_TMA_STOREES1Y_NS4_17SM90_U32x4_STSM_NENS4_9Copy_AtomIJS21_SJ_EEEvEEEvvEEEEvNT_6ParamsE)
        /*0014*/ 	.word	0x00000000


	//----- nvinfo : EIATTR_MIN_STACK_SIZE
	.align		4
.L_20:
        /*0018*/ 	.byte	0x04, 0x12
        /*001a*/ 	.short	(.L_22 - .L_21)
	.align		4
.L_21:
        /*001c*/ 	.word	index@(_ZN7cutlass13device_kernelINS_4gemm6kernel13GemmUniversalIN4cute5tupleIJiiiiEEENS1_10collective13CollectiveMmaINS1_34MainloopSm90TmaGmmaWarpSpecializedILi8ENS5_IJNS4_1CILi2EEENSA_ILi1EEESC_EEENS1_35KernelTmaWarpSpecializedCooperativeEEENS5_IJNSA_ILi128EEENSA_ILi64EEESH_EEENS_6half_tENS5_IJlSC_lEEESJ_SK_NS4_8TiledMMAINS4_8MMA_AtomIJNS4_4SM904GMMA25MMA_64x64x16_F32F16F16_SSILNSO_5MajorE0ELSQ_0ELNSO_7ScaleInE1ELSR_1EEEEEENS4_6LayoutISD_NS5_IJSC_NSA_ILi0EEESV_EEEEENS5_IJNS4_10UnderscoreESY_SY_EEEEENS4_13SM90_TMA_LOADENS4_14ComposedLayoutINS4_7SwizzleILi3ELi4ELi3EEENS4_18smem_ptr_flag_bitsILi16EEENSU_INS5_IJNSA_ILi8EEESH_EEENS5_IJSH_SC_EEEEEEEvNS4_8identityENS4_23SM90_TMA_LOAD_MULTICASTES1B_vS1C_EENS_8epilogue10collective18CollectiveEpilogueINS1F_22Sm90TmaWarpSpecializedILi3ELi2ELi16ELb1ELb0EEEJSI_NS5_IJSG_NSA_ILi32EEEEEESJ_SK_SJ_SK_NS1F_6fusion15FusionCallbacksIS1J_NS1M_23LinCombPerRowBiasEltActINS1F_6thread4ReLuESJ_fSJ_SJ_fLi8ELNS_15FloatRoundStyleE2EEESI_S1L_JEEES11_NS12_INS13_ILi2ELi4ELi3EEES16_NSU_INS5_IJS17_S1K_EEENS5_IJS1K_SC_EEEEEEENS4_17SM75_U32x4_LDSM_NENS4_14SM90_TMA_STOREES1Y_NS4_17SM90_U32x4_STSM_NENS4_9Copy_AtomIJS21_SJ_EEEvEEEvvEEEEvNT_6ParamsE)
        /*0020*/ 	.word	0x00000000
.L_22:


//--------------------- .nv.compat                --------------------------
	.section	.nv.compat,"",@"SHT_CUDA_COMPAT_INFO"
	.align	4
        /*0000*/ 	.byte	0x02, 0x09, 0x01, 0x00, 0x02, 0x02, 0x04, 0x00, 0x02, 0x05, 0x05, 0x00, 0x03, 0x07, 0x01, 0x01
        /*0010*/ 	.byte	0x02, 0x03, 0x01, 0x00, 0x02, 0x06, 0x01, 0x00, 0x04, 0x0b, 0x08, 0x00, 0x00, 0x00, 0x00, 0x00
        /*0020*/ 	.byte	0x00, 0x00, 0x00, 0x00


//--------------------- .nv.info._ZN7cutlass13device_kernelINS_4gemm6kernel13GemmUniversalIN4cute5tupleIJiiiiEEENS1_10collective13CollectiveMmaINS1_34MainloopSm90TmaGmmaWarpSpecializedILi8ENS5_IJNS4_1CILi2EEENSA_ILi1EEESC_EEENS1_35KernelTmaWarpSpecializedCooperativeEEENS5_IJNSA_ILi128EEENSA_ILi64EEESH_EEENS_6half_tENS5_IJlSC_lEEESJ_SK_NS4_8TiledMMAINS4_8MMA_AtomIJNS4_4SM904GMMA25MMA_64x64x16_F32F16F16_SSILNSO_5MajorE0ELSQ_0ELNSO_7ScaleInE1ELSR_1EEEEEENS4_6LayoutISD_NS5_IJSC_NSA_ILi0EEESV_EEEEENS5_IJNS4_10UnderscoreESY_SY_EEEEENS4_13SM90_TMA_LOADENS4_14ComposedLayoutINS4_7SwizzleILi3ELi4ELi3EEENS4_18smem_ptr_flag_bitsILi16EEENSU_INS5_IJNSA_ILi8EEESH_EEENS5_IJSH_SC_EEEEEEEvNS4_8identityENS4_23SM90_TMA_LOAD_MULTICASTES1B_vS1C_EENS_8epilogue10collective18CollectiveEpilogueINS1F_22Sm90TmaWarpSpecializedILi3ELi2ELi16ELb1ELb0EEEJSI_NS5_IJSG_NSA_ILi32EEEEEESJ_SK_SJ_SK_NS1F_6fusion15FusionCallbacksIS1J_NS1M_23LinCombPerRowBiasEltActINS1F_6thread4ReLuESJ_fSJ_SJ_fLi8ELNS_15FloatRoundStyleE2EEESI_S1L_JEEES11_NS12_INS13_ILi2ELi4ELi3EEES16_NSU_INS5_IJS17_S1K_EEENS5_IJS1K_SC_EEEEEEENS4_17SM75_U32x4_LDSM_NENS4_14SM90_TMA_STOREES1Y_NS4_17SM90_U32x4_STSM_NENS4_9Copy_AtomIJS21_SJ_EEEvEEEvvEEEEvNT_6ParamsE --------------------------
	.section	.nv.info._ZN7cutlass13device_kernelINS_4gemm6kernel13GemmUniversalIN4cute5tupleIJiiiiEEENS1_10collective13CollectiveMmaINS1_34MainloopSm90TmaGmmaWarpSpecializedILi8ENS5_IJNS4_1CILi2EEENSA_ILi1EEESC_EEENS1_35KernelTmaWarpSpecializedCooperativeEEENS5_IJNSA_ILi128EEENSA_ILi64EEESH_EEENS_6half_tENS5_IJlSC_lEEESJ_SK_NS4_8TiledMMAINS4_8MMA_AtomIJNS4_4SM904GMMA25MMA_64x64x16_F32F16F16_SSILNSO_5MajorE0ELSQ_0ELNSO_7ScaleInE1ELSR_1EEEEEENS4_6LayoutISD_NS5_IJSC_NSA_ILi0EEESV_EEEEENS5_IJNS4_10UnderscoreESY_SY_EEEEENS4_13SM90_TMA_LOADENS4_14ComposedLayoutINS4_7SwizzleILi3ELi4ELi3EEENS4_18smem_ptr_flag_bitsILi16EEENSU_INS5_IJNSA_ILi8EEESH_EEENS5_IJSH_SC_EEEEEEEvNS4_8identityENS4_23SM90_TMA_LOAD_MULTICASTES1B_vS1C_EENS_8epilogue10collective18CollectiveEpilogueINS1F_22Sm90TmaWarpSpecializedILi3ELi2ELi16ELb1ELb0EEEJSI_NS5_IJSG_NSA_ILi32EEEEEESJ_SK_SJ_SK_NS1F_6fusion15FusionCallbacksIS1J_NS1M_23LinCombPerRowBiasEltActINS1F_6thread4ReLuESJ_fSJ_SJ_fLi8ELNS_15FloatRoundStyleE2EEESI_S1L_JEEES11_NS12_INS13_ILi2ELi4ELi3EEES16_NSU_INS5_IJS17_S1K_EEENS5_IJS1K_SC_EEEEEEENS4_17SM75_U32x4_LDSM_NENS4_14SM90_TMA_STOREES1Y_NS4_17SM90_U32x4_STSM_NENS4_9Copy_AtomIJS21_SJ_EEEvEEEvvEEEEvNT_6ParamsE,"",@"SHT_CUDA_INFO"
	.sectionflags	@""
	.align	4


	//----- nvinfo : EIATTR_CUDA_API_VERSION
	.align		4
        /*0000*/ 	.byte	0x04, 0x37
        /*0002*/ 	.short	(.L_24 - .L_23)
.L_23:
        /*0004*/ 	.word	0x00000082


	//----- nvinfo : EIATTR_KPARAM_INFO
	.align		4
.L_24:
        /*0008*/ 	.byte	0x04, 0x17
        /*000a*/ 	.short	(.L_26 - .L_25)
.L_25:
        /*000c*/ 	.word	0x00000000
        /*0010*/ 	.short	0x0000
        /*0012*/ 	.short	0x0070
        /*0014*/ 	.byte	0x00, 0xf0, 0x01, 0x1c


	//----- nvinfo : EIATTR_SPARSE_MMA_MASK
	.align		4
.L_26:
        /*0018*/ 	.byte	0x03, 0x50
        /*001a*/ 	.short	0x0000


	//----- nvinfo : EIATTR_MAXREG_COUNT
	.align		4
        /*001c*/ 	.byte	0x03, 0x1b
        /*001e*/ 	.short	0x00a8


	//----- nvinfo : EIATTR_NUM_BARRIERS
	.align		4
        /*0020*/ 	.byte	0x02, 0x4c
        /*0022*/ 	.byte	0x02
	.zero		1


	//----- nvinfo : EIATTR_EXTERNS
	.align		4
        /*0024*/ 	.byte	0x04, 0x0f
        /*0026*/ 	.short	(.L_28 - .L_27)


	//   ....[0]....
	.align		4
.L_27:
        /*0028*/ 	.word	index@(__assertfail)


	//----- nvinfo : EIATTR_MERCURY_ISA_VERSION
	.align		4
.L_28:
        /*002c*/ 	.byte	0x03, 0x5f
        /*002e*/ 	.short	0x0101


	//----- nvinfo : EIATTR_INT_WARP_WIDE_INSTR_OFFSETS
	.align		4
        /*0030*/ 	.byte	0x04, 0x31
        /*0032*/ 	.short	(.L_30 - .L_29)


	//   ....[0]....
.L_29:
        /*0034*/ 	.word	0x00000aa0


	//   ....[1]....
        /*0038*/ 	.word	0x00000ab0


	//   ....[2]....
        /*003c*/ 	.word	0x00000bb0


	//   ....[3]....
        /*0040*/ 	.word	0x00002210


	//----- nvinfo : EIATTR_COOP_GROUP_MASK_REGIDS
	.align		4
.L_30:
        /*0044*/ 	.byte	0x04, 0x29
        /*0046*/ 	.short	(.L_32 - .L_31)


	//   ....[0]....
.L_31:
        /*0048*/ 	.word	0xffffffff


	//   ....[1]....
        /*004c*/ 	.word	0xffffffff


	//   ....[2]....
        /*0050*/ 	.word	0xffffffff


	//   ....[3]....
        /*0054*/ 	.word	0xffffffff


	//   ....[4]....
        /*0058*/ 	.word	0xffffffff


	//   ....[5]....
        /*005c*/ 	.word	0xffffffff


	//   ....[6]....
        /*0060*/ 	.word	0xffffffff


	//----- nvinfo : EIATTR_COOP_GROUP_INSTR_OFFSETS
	.align		4
.L_32:
        /*0064*/ 	.byte	0x04, 0x28
        /*0066*/ 	.short	(.L_34 - .L_33)


	//   ....[0]....
.L_33:
        /*0068*/ 	.word	0x00000070


	//   ....[1]....
        /*006c*/ 	.word	0x00000080


	//   ....[2]....
        /*0070*/ 	.word	0x00000440


	//   ....[3]....
        /*0074*/ 	.word	0x000006c0


	//   ....[4]....
        /*0078*/ 	.word	0x00000900


	//   ....[5]....
        /*007c*/ 	.word	0x00000d10


	//   ....[6]....
        /*0080*/ 	.word	0x00001810


	//----- nvinfo : EIATTR_REG_RECONFIG
	.align		4
.L_34:
        /*0084*/ 	.byte	0x01, 0x54
	.zero		2


	//----- nvinfo : EIATTR_SYSCALL_OFFSETS
	.align		4
        /*0088*/ 	.byte	0x04, 0x46
        /*008a*/ 	.short	(.L_36 - .L_35)


	//   ....[0]....
.L_35:
        /*008c*/ 	.word	0x000019d0


	//   ....[1]....
        /*0090*/ 	.word	0x00002440


	//   ....[2]....
        /*0094*/ 	.word	0x00002530


	//----- nvinfo : EIATTR_MBARRIER_INSTR_OFFSETS
	.align		4
.L_36:
        /*0098*/ 	.byte	0x04, 0x39
        /*009a*/ 	.short	(.L_38 - .L_37)


	//   ....[0]....
.L_37:
        /*009c*/ 	.word	0x00000560
        /*00a0*/ 	.word	0x000000ff
        /*00a4*/ 	.word	0x00000000
        /*00a8*/ 	.short	0x0100
        /*00aa*/ 	.byte	0x08
	.zero		1


	//   ....[1]....
        /*00ac*/ 	.word	0x00000570
        /*00b0*/ 	.word	0x000000ff
        /*00b4*/ 	.word	0x00000040
        /*00b8*/ 	.short	0x0100
        /*00ba*/ 	.byte	0x08
	.zero		1


	//   ....[2]....
        /*00bc*/ 	.word	0x00000580
        /*00c0*/ 	.word	0x000000ff
        /*00c4*/ 	.word	0x00000008
        /*00c8*/ 	.short	0x0100
        /*00ca*/ 	.byte	0x08
	.zero		1


	//   ....[3]....
        /*00cc*/ 	.word	0x00000590
        /*00d0*/ 	.word	0x000000ff
        /*00d4*/ 	.word	0x00000048
        /*00d8*/ 	.short	0x0100
        /*00da*/ 	.byte	0x08
	.zero		1


	//   ....[4]....
        /*00dc*/ 	.word	0x000005a0
        /*00e0*/ 	.word	0x000000ff
        /*00e4*/ 	.word	0x00000010
        /*00e8*/ 	.short	0x0100
        /*00ea*/ 	.byte	0x08
	.zero		1


	//   ....[5]....
        /*00ec*/ 	.word	0x000005b0
        /*00f0*/ 	.word	0x000000ff
        /*00f4*/ 	.word	0x00000050
        /*00f8*/ 	.short	0x0100
        /*00fa*/ 	.byte	0x08
	.zero		1


	//   ....[6]....
        /*00fc*/ 	.word	0x000005c0
        /*0100*/ 	.word	0x000000ff
        /*0104*/ 	.word	0x00000018
        /*0108*/ 	.short	0x0100
        /*010a*/ 	.byte	0x08
	.zero		1


	//   ....[7]....
        /*010c*/ 	.word	0x000005d0
        /*0110*/ 	.word	0x000000ff
        /*0114*/ 	.word	0x00000058
        /*0118*/ 	.short	0x0100
        /*011a*/ 	.byte	0x08
	.zero		1


	//   ....[8]....
        /*011c*/ 	.word	0x000005e0
        /*0120*/ 	.word	0x000000ff
        /*0124*/ 	.word	0x00000020
        /*0128*/ 	.short	0x0100
        /*012a*/ 	.byte	0x08
	.zero		1


	//   ....[9]....
        /*012c*/ 	.word	0x000005f0
        /*0130*/ 	.word	0x000000ff
        /*0134*/ 	.word	0x00000060
        /*0138*/ 	.short	0x0100
        /*013a*/ 	.byte	0x08
	.zero		1


	//   ....[10]....
        /*013c*/ 	.word	0x00000600
        /*0140*/ 	.word	0x000000ff
        /*0144*/ 	.word	0x00000028
        /*0148*/ 	.short	0x0100
        /*014a*/ 	.byte	0x08
	.zero		1


	//   ....[11]....
        /*014c*/ 	.word	0x00000610
        /*0150*/ 	.word	0x000000ff
        /*0154*/ 	.word	0x00000068
        /*0158*/ 	.short	0x0100
        /*015a*/ 	.byte	0x08
	.zero		1


	//   ....[12]....
        /*015c*/ 	.word	0x00000620
        /*0160*/ 	.word	0x000000ff
        /*0164*/ 	.word	0x00000030
        /*0168*/ 	.short	0x0100
        /*016a*/ 	.byte	0x08
	.zero		1


	//   ....[13]....
        /*016c*/ 	.word	0x00000630
        /*0170*/ 	.word	0x000000ff
        /*0174*/ 	.word	0x00000070
        /*0178*/ 	.short	0x0100
        /*017a*/ 	.byte	0x08
	.zero		1


	//   ....[14]....
        /*017c*/ 	.word	0x00000640
        /*0180*/ 	.word	0x000000ff
        /*0184*/ 	.word	0x00000038
        /*0188*/ 	.short	0x0100
        /*018a*/ 	.byte	0x08
	.zero		1


	//   ....[15]....
        /*018c*/ 	.word	0x00000650
        /*0190*/ 	.word	0x000000ff
        /*0194*/ 	.word	0x00000078
        /*0198*/ 	.short	0x0100
        /*019a*/ 	.byte	0x08
	.zero		1


	//   ....[16]....
        /*019c*/ 	.word	0x00000880
        /*01a0*/ 	.word	0x000000ff
        /*01a4*/ 	.word	0x00000080
        /*01a8*/ 	.short	0x0100
        /*01aa*/ 	.byte	0x08
	.zero		1


	//   ....[17]....
        /*01ac*/ 	.word	0x00000890
        /*01b0*/ 	.word	0x000000ff
        /*01b4*/ 	.word	0x00000098
        /*01b8*/ 	.short	0x0100
        /*01ba*/ 	.byte	0x08
	.zero		1


	//   ....[18]....
        /*01bc*/ 	.word	0x000008a0
        /*01c0*/ 	.word	0x000000ff
        /*01c4*/ 	.word	0x00000088
        /*01c8*/ 	.short	0x0100
        /*01ca*/ 	.byte	0x08
	.zero		1


	//   ....[19]....
        /*01cc*/ 	.word	0x000008b0
        /*01d0*/ 	.word	0x000000ff
        /*01d4*/ 	.word	0x000000a0
        /*01d8*/ 	.short	0x0100
        /*01da*/ 	.byte	0x08
	.zero		1


	//   ....[20]....
        /*01dc*/ 	.word	0x000008c0
        /*01e0*/ 	.word	0x000000ff
        /*01e4*/ 	.word	0x00000090
        /*01e8*/ 	.short	0x0100
        /*01ea*/ 	.byte	0x08
	.zero		1


	//   ....[21]....
        /*01ec*/ 	.word	0x000008d0
        /*01f0*/ 	.word	0x000000ff
        /*01f4*/ 	.word	0x000000a8
        /*01f8*/ 	.short	0x0100
        /*01fa*/ 	.byte	0x08
	.zero		1


	//   ....[22]....
        /*01fc*/ 	.word	0x00000c40
        /*0200*/ 	.word	0x000000ff
        /*0204*/ 	.word	0x000000b0
        /*0208*/ 	.short	0x0100
        /*020a*/ 	.byte	0x06
	.zero		1


	//   ....[23]....
        /*020c*/ 	.word	0x00000cc0
        /*0210*/ 	.word	0x000000ff
        /*0214*/ 	.word	0x000000b8
        /*0218*/ 	.short	0x0100
        /*021a*/ 	.byte	0x06
	.zero		1


	//   ....[24]....
        /*021c*/ 	.word	0x00001a50
        /*0220*/ 	.word	0x00000003
        /*0224*/ 	.word	0x00000000
        /*0228*/ 	.short	0x010a
        /*022a*/ 	.byte	0x3f
	.zero		1


	//   ....[25]....
        /*022c*/ 	.word	0x00001a90
        /*0230*/ 	.word	0x00000003
        /*0234*/ 	.word	0x00000000
        /*0238*/ 	.short	0x010a
        /*023a*/ 	.byte	0x3f
	.zero		1


	//   ....[26]....
        /*023c*/ 	.word	0x00001e00
        /*0240*/ 	.word	0x000000ff
        /*0244*/ 	.word	0x00000000
        /*0248*/ 	.short	0x010a
        /*024a*/ 	.byte	0x04
	.zero		1


	//   ....[27]....
        /*024c*/ 	.word	0x00001e40
        /*0250*/ 	.word	0x000000ff
        /*0254*/ 	.word	0x00000000
        /*0258*/ 	.short	0x010a
        /*025a*/ 	.byte	0x04
	.zero		1


	//   ....[28]....
        /*025c*/ 	.word	0x000020a0
        /*0260*/ 	.word	0x00000005
        /*0264*/ 	.word	0x00000000
        /*0268*/ 	.short	0x0101
        /*026a*/ 	.byte	0x3f
	.zero		1


	//   ....[29]....
        /*026c*/ 	.word	0x00002290
        /*0270*/ 	.word	0x00000003
        /*0274*/ 	.word	0x00000000
        /*0278*/ 	.short	0x0101
        /*027a*/ 	.byte	0x3f
	.zero		1


	//   ....[30]....
        /*027c*/ 	.word	0x00002e20
        /*0280*/ 	.word	0x00000004
        /*0284*/ 	.word	0x00000080
        /*0288*/ 	.short	0x010a
        /*028a*/ 	.byte	0x3f
	.zero		1


	//   ....[31]....
        /*028c*/ 	.word	0x00003830
        /*0290*/ 	.word	0x000000ff
        /*0294*/ 	.word	0x00000000
        /*0298*/ 	.short	0x0101
        /*029a*/ 	.byte	0x04
	.zero		1


	//   ....[32]....
        /*029c*/ 	.word	0x00003920
        /*02a0*/ 	.word	0x00000018
        /*02a4*/ 	.word	0x00000080
        /*02a8*/ 	.short	0x010a
        /*02aa*/ 	.byte	0x3f
	.zero		1


	//   ....[33]....
        /*02ac*/ 	.word	0x00003fa0
        /*02b0*/ 	.word	0x000000ff
        /*02b4*/ 	.word	0x00000000
        /*02b8*/ 	.short	0x0101
        /*02ba*/ 	.byte	0x04
	.zero		1


	//   ....[34]....
        /*02bc*/ 	.word	0x00004930
        /*02c0*/ 	.word	0x000000ff
        /*02c4*/ 	.word	0x00000000
        /*02c8*/ 	.short	0x0101
        /*02ca*/ 	.byte	0x04
	.zero		1


	//   ....[35]....
        /*02cc*/ 	.word	0x00004f40
        /*02d0*/ 	.word	0x000000ff
        /*02d4*/ 	.word	0x000000b8
        /*02d8*/ 	.short	0x010a
        /*02da*/ 	.byte	0x04
	.zero		1


	//   ....[36]....
        /*02dc*/ 	.word	0x00005380
        /*02e0*/ 	.word	0x000000ff
        /*02e4*/ 	.word	0x00000098
        /*02e8*/ 	.short	0x010a
        /*02ea*/ 	.byte	0x05
	.zero		1


	//   ....[37]....
        /*02ec*/ 	.word	0x00005480
        /*02f0*/ 	.word	0x000000ff
        /*02f4*/ 	.word	0x00000080
        /*02f8*/ 	.short	0x010b
        /*02fa*/ 	.byte	0x05
	.zero		1


	//   ....[38]....
        /*02fc*/ 	.word	0x00005510
        /*0300*/ 	.word	0x000000ff
        /*0304*/ 	.word	0x00000000
        /*0308*/ 	.short	0x0101
        /*030a*/ 	.byte	0x05
	.zero		1


	//   ....[39]....
        /*030c*/ 	.word	0x00005580
        /*0310*/ 	.word	0x000000ff
        /*0314*/ 	.word	0x00000098
        /*0318*/ 	.short	0x010a
        /*031a*/ 	.byte	0x04
	.zero		1


	//   ....[40]....
        /*031c*/ 	.word	0x000056a0
        /*0320*/ 	.word	0x000000ff
        /*0324*/ 	.word	0x00000080
        /*0328*/ 	.short	0x010b
        /*032a*/ 	.byte	0x04
	.zero		1


	//   ....[41]....
        /*032c*/ 	.word	0x00005780
        /*0330*/ 	.word	0x000000ff
        /*0334*/ 	.word	0x00000000
        /*0338*/ 	.short	0x0101
        /*033a*/ 	.byte	0x04
	.zero		1


	//   ....[42]....
        /*033c*/ 	.word	0x00005e30
        /*0340*/ 	.word	0x00000003
        /*0344*/ 	.word	0x00000098
        /*0348*/ 	.short	0x010a
        /*034a*/ 	.byte	0x3f
	.zero		1


	//   ....[43]....
        /*034c*/ 	.word	0x00005f00
        /*0350*/ 	.word	0x00000005
        /*0354*/ 	.word	0x00000098
        /*0358*/ 	.short	0x010a
        /*035a*/ 	.byte	0x3f
	.zero		1


	//   ....[44]....
        /*035c*/ 	.word	0x00005fb0
        /*0360*/ 	.word	0x00000003
        /*0364*/ 	.word	0x00000098
        /*0368*/ 	.short	0x010a
        /*036a*/ 	.byte	0x3f
	.zero		1


	//   ....[45]....
        /*036c*/ 	.word	0x00006310
        /*0370*/ 	.word	0x0000000e
        /*0374*/ 	.word	0x00000040
        /*0378*/ 	.short	0x010a
        /*037a*/ 	.byte	0x3f
	.zero		1


	//   ....[46]....
        /*037c*/ 	.word	0x000066c0
        /*0380*/ 	.word	0x00000004
        /*0384*/ 	.word	0x000000b8
        /*0388*/ 	.short	0x0101
        /*038a*/ 	.byte	0x3f
	.zero		1


	//   ....[47]....
        /*038c*/ 	.word	0x00006dc0
        /*0390*/ 	.word	0x00000005
        /*0394*/ 	.word	0x00000000
        /*0398*/ 	.short	0x010a
        /*039a*/ 	.byte	0x3f
	.zero		1


	//   ....[48]....
        /*039c*/ 	.word	0x00006e40
        /*03a0*/ 	.word	0x00000007
        /*03a4*/ 	.word	0x00000000
        /*03a8*/ 	.short	0x010a
        /*03aa*/ 	.byte	0x3f
	.zero		1


	//   ....[49]....
        /*03ac*/ 	.word	0x00006ed0
        /*03b0*/ 	.word	0x00000006
        /*03b4*/ 	.word	0x00000000
        /*03b8*/ 	.short	0x010a
        /*03ba*/ 	.byte	0x3f
	.zero		1


	//   ....[50]....
        /*03bc*/ 	.word	0x00006f60
        /*03c0*/ 	.word	0x00000009
        /*03c4*/ 	.word	0x00000000
        /*03c8*/ 	.short	0x010a
        /*03ca*/ 	.byte	0x3f
	.zero		1


	//   ....[51]....
        /*03cc*/ 	.word	0x00006ff0
        /*03d0*/ 	.word	0x00000006
        /*03d4*/ 	.word	0x00000000
        /*03d8*/ 	.short	0x010a
        /*03da*/ 	.byte	0x3f
	.zero		1


	//   ....[52]....
        /*03dc*/ 	.word	0x00007080
        /*03e0*/ 	.word	0x00000009
        /*03e4*/ 	.word	0x00000000
        /*03e8*/ 	.short	0x010a
        /*03ea*/ 	.byte	0x3f
	.zero		1


	//   ....[53]....
        /*03ec*/ 	.word	0x00007110
        /*03f0*/ 	.word	0x00000006
        /*03f4*/ 	.word	0x00000000
        /*03f8*/ 	.short	0x010a
        /*03fa*/ 	.byte	0x3f
	.zero		1


	//   ....[54]....
        /*03fc*/ 	.word	0x000071a0
        /*0400*/ 	.word	0x00000003
        /*0404*/ 	.word	0x00000000
        /*0408*/ 	.short	0x010a
        /*040a*/ 	.byte	0x3f
	.zero		1


	//   ....[55]....
        /*040c*/ 	.word	0x00007200
        /*0410*/ 	.word	0x00000003
        /*0414*/ 	.word	0x00000000
        /*0418*/ 	.short	0x010a
        /*041a*/ 	.byte	0x3f
	.zero		1


	//   ....[56]....
        /*041c*/ 	.word	0x00007260
        /*0420*/ 	.word	0x00000005
        /*0424*/ 	.word	0x00000000
        /*0428*/ 	.short	0x010a
        /*042a*/ 	.byte	0x3f
	.zero		1


	//   ....[57]....
        /*042c*/ 	.word	0x000072b0
        /*0430*/ 	.word	0x00000004
        /*0434*/ 	.word	0x00000080
        /*0438*/ 	.short	0x010a
        /*043a*/ 	.byte	0x3f
	.zero		1


	//   ....[58]....
        /*043c*/ 	.word	0x00007300
        /*0440*/ 	.word	0x00000018
        /*0444*/ 	.word	0x00000080
        /*0448*/ 	.short	0x010a
        /*044a*/ 	.byte	0x3f
	.zero		1


	//   ....[59]....
        /*044c*/ 	.word	0x00007360
        /*0450*/ 	.word	0x00000003
        /*0454*/ 	.word	0x000000b8
        /*0458*/ 	.short	0x010a
        /*045a*/ 	.byte	0x3f
	.zero		1


	//   ....[60]....
        /*045c*/ 	.word	0x000073c0
        /*0460*/ 	.word	0x00000005
        /*0464*/ 	.word	0x00000098
        /*0468*/ 	.short	0x010a
        /*046a*/ 	.byte	0x3f
	.zero		1


	//   ....[61]....
        /*046c*/ 	.word	0x00007420
        /*0470*/ 	.word	0x00000005
        /*0474*/ 	.word	0x00000098
        /*0478*/ 	.short	0x010a
        /*047a*/ 	.byte	0x3f
	.zero		1


	//   ....[62]....
        /*047c*/ 	.word	0x00007470
        /*0480*/ 	.word	0x00000003
        /*0484*/ 	.word	0x00000098
        /*0488*/ 	.short	0x010a
        /*048a*/ 	.byte	0x3f
	.zero		1


	//   ....[63]....
        /*048c*/ 	.word	0x000074c0
        /*0490*/ 	.word	0x00000005
        /*0494*/ 	.word	0x00000098
        /*0498*/ 	.short	0x010a
        /*049a*/ 	.byte	0x3f
	.zero		1


	//   ....[64]....
        /*049c*/ 	.word	0x00007590
        /*04a0*/ 	.word	0x0000000e
        /*04a4*/ 	.word	0x00000040
        /*04a8*/ 	.short	0x010a
        /*04aa*/ 	.byte	0x3f
	.zero		1


	//   ....[65]....
        /*04ac*/ 	.word	0x00007660
        /*04b0*/ 	.word	0x00000005
        /*04b4*/ 	.word	0x00000000
        /*04b8*/ 	.short	0x010a
        /*04ba*/ 	.byte	0x3f
	.zero		1


	//   ....[66]....
        /*04bc*/ 	.word	0x000076b0
        /*04c0*/ 	.word	0x00000007
        /*04c4*/ 	.word	0x00000000
        /*04c8*/ 	.short	0x010a
        /*04ca*/ 	.byte	0x3f
	.zero		1


	//   ....[67]....
        /*04cc*/ 	.word	0x00007700
        /*04d0*/ 	.word	0x00000006
        /*04d4*/ 	.word	0x00000000
        /*04d8*/ 	.short	0x010a
        /*04da*/ 	.byte	0x3f
	.zero		1


	//   ....[68]....
        /*04dc*/ 	.word	0x00007750
        /*04e0*/ 	.word	0x00000009
        /*04e4*/ 	.word	0x00000000
        /*04e8*/ 	.short	0x010a
        /*04ea*/ 	.byte	0x3f
	.zero		1


	//   ....[69]....
        /*04ec*/ 	.word	0x000077a0
        /*04f0*/ 	.word	0x00000006
        /*04f4*/ 	.word	0x00000000
        /*04f8*/ 	.short	0x010a
        /*04fa*/ 	.byte	0x3f
	.zero		1


	//   ....[70]....
        /*04fc*/ 	.word	0x000077f0
        /*0500*/ 	.word	0x00000009
        /*0504*/ 	.word	0x00000000
        /*0508*/ 	.short	0x010a
        /*050a*/ 	.byte	0x3f
	.zero		1


	//   ....[71]....
        /*050c*/ 	.word	0x00007840
        /*0510*/ 	.word	0x00000006
        /*0514*/ 	.word	0x00000000
        /*0518*/ 	.short	0x010a
        /*051a*/ 	.byte	0x3f
	.zero		1


	//----- nvinfo : EIATTR_NUM_MBARRIERS
	.align		4
.L_38:
        /*051c*/ 	.byte	0x03, 0x38
        /*051e*/ 	.short	0x0018


	//----- nvinfo : EIATTR_EXIT_INSTR_OFFSETS
	.align		4
        /*0520*/ 	.byte	0x04, 0x1c
        /*0522*/ 	.short	(.L_40 - .L_39)


	//   ....[0]....
.L_39:
        /*0524*/ 	.word	0x000071f0


	//----- nvinfo : EIATTR_MAX_THREADS
	.align		4
.L_40:
        /*0528*/ 	.byte	0x04, 0x05
        /*052a*/ 	.short	(.L_42 - .L_41)
.L_41:
        /*052c*/ 	.word	0x00000180
        /*0530*/ 	.word	0x00000001
        /*0534*/ 	.word	0x00000001


	//----- nvinfo : EIATTR_CRS_STACK_SIZE
	.align		4
.L_42:
        /*0538*/ 	.byte	0x04, 0x1e
        /*053a*/ 	.short	(.L_44 - .L_43)
.L_43:
        /*053c*/ 	.word	0x00000000


	//----- nvinfo : EIATTR_CBANK_PARAM_SIZE
	.align		4
.L_44:
        /*0540*/ 	.byte	0x03, 0x19
        /*0542*/ 	.short	0x0770


	//----- nvinfo : EIATTR_PARAM_CBANK
	.align		4
        /*0544*/ 	.byte	0x04, 0x0a
        /*0546*/ 	.short	(.L_46 - .L_45)
	.align		4
.L_45:
        /*0548*/ 	.word	index@(.nv.constant0._ZN7cutlass13device_kernelINS_4gemm6kernel13GemmUniversalIN4cute5tupleIJiiiiEEENS1_10collective13CollectiveMmaINS1_34MainloopSm90TmaGmmaWarpSpecializedILi8ENS5_IJNS4_1CILi2EEENSA_ILi1EEESC_EEENS1_35KernelTmaWarpSpecializedCooperativeEEENS5_IJNSA_ILi128EEENSA_ILi64EEESH_EEENS_6half_tENS5_IJlSC_lEEESJ_SK_NS4_8TiledMMAINS4_8MMA_AtomIJNS4_4SM904GMMA25MMA_64x64x16_F32F16F16_SSILNSO_5MajorE0ELSQ_0ELNSO_7ScaleInE1ELSR_1EEEEEENS4_6LayoutISD_NS5_IJSC_NSA_ILi0EEESV_EEEEENS5_IJNS4_10UnderscoreESY_SY_EEEEENS4_13SM90_TMA_LOADENS4_14ComposedLayoutINS4_7SwizzleILi3ELi4ELi3EEENS4_18smem_ptr_flag_bitsILi16EEENSU_INS5_IJNSA_ILi8EEESH_EEENS5_IJSH_SC_EEEEEEEvNS4_8identityENS4_23SM90_TMA_LOAD_MULTICASTES1B_vS1C_EENS_8epilogue10collective18CollectiveEpilogueINS1F_22Sm90TmaWarpSpecializedILi3ELi2ELi16ELb1ELb0EEEJSI_NS5_IJSG_NSA_ILi32EEEEEESJ_SK_SJ_SK_NS1F_6fusion15FusionCallbacksIS1J_NS1M_23LinCombPerRowBiasEltActINS1F_6thread4ReLuESJ_fSJ_SJ_fLi8ELNS_15FloatRoundStyleE2EEESI_S1L_JEEES11_NS12_INS13_ILi2ELi4ELi3EEES16_NSU_INS5_IJS17_S1K_EEENS5_IJS1K_SC_EEEEEEENS4_17SM75_U32x4_LDSM_NENS4_14SM90_TMA_STOREES1Y_NS4_17SM90_U32x4_STSM_NENS4_9Copy_AtomIJS21_SJ_EEEvEEEvvEEEEvNT_6ParamsE)
        /*054c*/ 	.short	0x0210
        /*054e*/ 	.short	0x0770


	//----- nvinfo : EIATTR_SW_WAR
	.align		4
.L_46:
        /*0550*/ 	.byte	0x04, 0x36
        /*0552*/ 	.short	(.L_48 - .L_47)
.L_47:
        /*0554*/ 	.word	0x00000008
.L_48:


//--------------------- .nv.callgraph             --------------------------
	.section	.nv.callgraph,"",@"SHT_CUDA_CALLGRAPH"
	.align	4
	.sectionentsize	8
	.align		4
        /*0000*/ 	.word	0x00000000
	.align		4
        /*0004*/ 	.word	0xffffffff
	.align		4
        /*0008*/ 	.word	index@(_ZN7cutlass13device_kernelINS_4gemm6kernel13GemmUniversalIN4cute5tupleIJiiiiEEENS1_10collective13CollectiveMmaINS1_34MainloopSm90TmaGmmaWarpSpecializedILi8ENS5_IJNS4_1CILi2EEENSA_ILi1EEESC_EEENS1_35KernelTmaWarpSpecializedCooperativeEEENS5_IJNSA_ILi128EEENSA_ILi64EEESH_EEENS_6half_tENS5_IJlSC_lEEESJ_SK_NS4_8TiledMMAINS4_8MMA_AtomIJNS4_4SM904GMMA25MMA_64x64x16_F32F16F16_SSILNSO_5MajorE0ELSQ_0ELNSO_7ScaleInE1ELSR_1EEEEEENS4_6LayoutISD_NS5_IJSC_NSA_ILi0EEESV_EEEEENS5_IJNS4_10UnderscoreESY_SY_EEEEENS4_13SM90_TMA_LOADENS4_14ComposedLayoutINS4_7SwizzleILi3ELi4ELi3EEENS4_18smem_ptr_flag_bitsILi16EEENSU_INS5_IJNSA_ILi8EEESH_EEENS5_IJSH_SC_EEEEEEEvNS4_8identityENS4_23SM90_TMA_LOAD_MULTICASTES1B_vS1C_EENS_8epilogue10collective18CollectiveEpilogueINS1F_22Sm90TmaWarpSpecializedILi3ELi2ELi16ELb1ELb0EEEJSI_NS5_IJSG_NSA_ILi32EEEEEESJ_SK_SJ_SK_NS1F_6fusion15FusionCallbacksIS1J_NS1M_23LinCombPerRowBiasEltActINS1F_6thread4ReLuESJ_fSJ_SJ_fLi8ELNS_15FloatRoundStyleE2EEESI_S1L_JEEES11_NS12_INS13_ILi2ELi4ELi3EEES16_NSU_INS5_IJS17_S1K_EEENS5_IJS1K_SC_EEEEEEENS4_17SM75_U32x4_LDSM_NENS4_14SM90_TMA_STOREES1Y_NS4_17SM90_U32x4_STSM_NENS4_9Copy_AtomIJS21_SJ_EEEvEEEvvEEEEvNT_6ParamsE)
	.align		4
        /*000c*/ 	.word	index@(__assertfail)
	.align		4
        /*0010*/ 	.word	0x00000000
	.align		4
        /*0014*/ 	.word	0xfffffffe
	.align		4
        /*0018*/ 	.word	0x00000000
	.align		4
        /*001c*/ 	.word	0xfffffffd
	.align		4
        /*0020*/ 	.word	0x00000000
	.align		4
        /*0024*/ 	.word	0xfffffffc


//--------------------- .nv.constant4             --------------------------
	.section	.nv.constant4,"a",@progbits
	.align	8
	.align		8
.nv.constant4:
        /*0000*/ 	.dword	__assertfail
	.align		8
        /*0008*/ 	.dword	__unnamed_1
	.align		8
        /*0010*/ 	.dword	__unnamed_2
	.align		8
        /*0018*/ 	.dword	_ZN39_INTERNAL_8455e5c2_4_k_cu_796ce81a_29694cuda3std3__45__cpo5beginE
	.align		8
        /*0020*/ 	.dword	_ZN39_INTERNAL_8455e5c2_4_k_cu_796ce81a_29694cuda3std3__45__cpo3endE
	.align		8
        /*0028*/ 	.dword	_ZN39_INTERNAL_8455e5c2_4_k_cu_796ce81a_29694cuda3std3__45__cpo6cbeginE
	.align		8
        /*0030*/ 	.dword	_ZN39_INTERNAL_8455e5c2_4_k_cu_796ce81a_29694cuda3std3__45__cpo4cendE
	.align		8
        /*0038*/ 	.dword	_ZN39_INTERNAL_8455e5c2_4_k_cu_796ce81a_29694cuda3std3__441_GLOBAL__N__8455e5c2_4_k_cu_796ce81a_29696ignoreE
	.align		8
        /*0040*/ 	.dword	_ZN39_INTERNAL_8455e5c2_4_k_cu_796ce81a_29694cuda3std3__419piecewise_constructE
	.align		8
        /*0048*/ 	.dword	_ZN39_INTERNAL_8455e5c2_4_k_cu_796ce81a_29694cuda3std3__48in_placeE
	.align		8
        /*0050*/ 	.dword	_ZN39_INTERNAL_8455e5c2_4_k_cu_796ce81a_29694cuda3std6ranges3__45__cpo4swapE
	.align		8
        /*0058*/ 	.dword	_ZN39_INTERNAL_8455e5c2_4_k_cu_796ce81a_29694cuda3std6ranges3__45__cpo9iter_moveE
	.align		8
        /*0060*/ 	.dword	_ZN39_INTERNAL_8455e5c2_4_k_cu_796ce81a_29694cute7productE
	.align		8
        /*0068*/ 	.dword	_ZN39_INTERNAL_8455e5c2_4_k_cu_796ce81a_29694cute1_E
	.align		8
        /*0070*/ 	.dword	$str$22
	.align		8
        /*0078*/ 	.dword	$str$23
	.align		8
        /*0080*/ 	.dword	$str$26
	.align		8
        /*0088*/ 	.dword	$str$27


//--------------------- .text._ZN7cutlass13device_kernelINS_4gemm6kernel13GemmUniversalIN4cute5tupleIJiiiiEEENS1_10collective13CollectiveMmaINS1_34MainloopSm90TmaGmmaWarpSpecializedILi8ENS5_IJNS4_1CILi2EEENSA_ILi1EEESC_EEENS1_35KernelTmaWarpSpecializedCooperativeEEENS5_IJNSA_ILi128EEENSA_ILi64EEESH_EEENS_6half_tENS5_IJlSC_lEEESJ_SK_NS4_8TiledMMAINS4_8MMA_AtomIJNS4_4SM904GMMA25MMA_64x64x16_F32F16F16_SSILNSO_5MajorE0ELSQ_0ELNSO_7ScaleInE1ELSR_1EEEEEENS4_6LayoutISD_NS5_IJSC_NSA_ILi0EEESV_EEEEENS5_IJNS4_10UnderscoreESY_SY_EEEEENS4_13SM90_TMA_LOADENS4_14ComposedLayoutINS4_7SwizzleILi3ELi4ELi3EEENS4_18smem_ptr_flag_bitsILi16EEENSU_INS5_IJNSA_ILi8EEESH_EEENS5_IJSH_SC_EEEEEEEvNS4_8identityENS4_23SM90_TMA_LOAD_MULTICASTES1B_vS1C_EENS_8epilogue10collective18CollectiveEpilogueINS1F_22Sm90TmaWarpSpecializedILi3ELi2ELi16ELb1ELb0EEEJSI_NS5_IJSG_NSA_ILi32EEEEEESJ_SK_SJ_SK_NS1F_6fusion15FusionCallbacksIS1J_NS1M_23LinCombPerRowBiasEltActINS1F_6thread4ReLuESJ_fSJ_SJ_fLi8ELNS_15FloatRoundStyleE2EEESI_S1L_JEEES11_NS12_INS13_ILi2ELi4ELi3EEES16_NSU_INS5_IJS17_S1K_EEENS5_IJS1K_SC_EEEEEEENS4_17SM75_U32x4_LDSM_NENS4_14SM90_TMA_STOREES1Y_NS4_17SM90_U32x4_STSM_NENS4_9Copy_AtomIJS21_SJ_EEEvEEEvvEEEEvNT_6ParamsE --------------------------
	.section	.text._ZN7cutlass13device_kernelINS_4gemm6kernel13GemmUniversalIN4cute5tupleIJiiiiEEENS1_10collective13CollectiveMmaINS1_34MainloopSm90TmaGmmaWarpSpecializedILi8ENS5_IJNS4_1CILi2EEENSA_ILi1EEESC_EEENS1_35KernelTmaWarpSpecializedCooperativeEEENS5_IJNSA_ILi128EEENSA_ILi64EEESH_EEENS_6half_tENS5_IJlSC_lEEESJ_SK_NS4_8TiledMMAINS4_8MMA_AtomIJNS4_4SM904GMMA25MMA_64x64x16_F32F16F16_SSILNSO_5MajorE0ELSQ_0ELNSO_7ScaleInE1ELSR_1EEEEEENS4_6LayoutISD_NS5_IJSC_NSA_ILi0EEESV_EEEEENS5_IJNS4_10UnderscoreESY_SY_EEEEENS4_13SM90_TMA_LOADENS4_14ComposedLayoutINS4_7SwizzleILi3ELi4ELi3EEENS4_18smem_ptr_flag_bitsILi16EEENSU_INS5_IJNSA_ILi8EEESH_EEENS5_IJSH_SC_EEEEEEEvNS4_8identityENS4_23SM90_TMA_LOAD_MULTICASTES1B_vS1C_EENS_8epilogue10collective18CollectiveEpilogueINS1F_22Sm90TmaWarpSpecializedILi3ELi2ELi16ELb1ELb0EEEJSI_NS5_IJSG_NSA_ILi32EEEEEESJ_SK_SJ_SK_NS1F_6fusion15FusionCallbacksIS1J_NS1M_23LinCombPerRowBiasEltActINS1F_6thread4ReLuESJ_fSJ_SJ_fLi8ELNS_15FloatRoundStyleE2EEESI_S1L_JEEES11_NS12_INS13_ILi2ELi4ELi3EEES16_NSU_INS5_IJS17_S1K_EEENS5_IJS1K_SC_EEEEEEENS4_17SM75_U32x4_LDSM_NENS4_14SM90_TMA_STOREES1Y_NS4_17SM90_U32x4_STSM_NENS4_9Copy_AtomIJS21_SJ_EEEvEEEvvEEEEvNT_6ParamsE,"ax",@progbits
	.align	128
.text._ZN7cutlass13device_kernelINS_4gemm6kernel13GemmUniversalIN4cute5tupleIJiiiiEEENS1_10collective13CollectiveMmaINS1_34MainloopSm90TmaGmmaWarpSpecializedILi8ENS5_IJNS4_1CILi2EEENSA_ILi1EEESC_EEENS1_35KernelTmaWarpSpecializedCooperativeEEENS5_IJNSA_ILi128EEENSA_ILi64EEESH_EEENS_6half_tENS5_IJlSC_lEEESJ_SK_NS4_8TiledMMAINS4_8MMA_AtomIJNS4_4SM904GMMA25MMA_64x64x16_F32F16F16_SSILNSO_5MajorE0ELSQ_0ELNSO_7ScaleInE1ELSR_1EEEEEENS4_6LayoutISD_NS5_IJSC_NSA_ILi0EEESV_EEEEENS5_IJNS4_10UnderscoreESY_SY_EEEEENS4_13SM90_TMA_LOADENS4_14ComposedLayoutINS4_7SwizzleILi3ELi4ELi3EEENS4_18smem_ptr_flag_bitsILi16EEENSU_INS5_IJNSA_ILi8EEESH_EEENS5_IJSH_SC_EEEEEEEvNS4_8identityENS4_23SM90_TMA_LOAD_MULTICASTES1B_vS1C_EENS_8epilogue10collective18CollectiveEpilogueINS1F_22Sm90TmaWarpSpecializedILi3ELi2ELi16ELb1ELb0EEEJSI_NS5_IJSG_NSA_ILi32EEEEEESJ_SK_SJ_SK_NS1F_6fusion15FusionCallbacksIS1J_NS1M_23LinCombPerRowBiasEltActINS1F_6thread4ReLuESJ_fSJ_SJ_fLi8ELNS_15FloatRoundStyleE2EEESI_S1L_JEEES11_NS12_INS13_ILi2ELi4ELi3EEES16_NSU_INS5_IJS17_S1K_EEENS5_IJS1K_SC_EEEEEEENS4_17SM75_U32x4_LDSM_NENS4_14SM90_TMA_STOREES1Y_NS4_17SM90_U32x4_STSM_NENS4_9Copy_AtomIJS21_SJ_EEEvEEEvvEEEEvNT_6ParamsE:
        .type           _ZN7cutlass13device_kernelINS_4gemm6kernel13GemmUniversalIN4cute5tupleIJiiiiEEENS1_10collective13CollectiveMmaINS1_34MainloopSm90TmaGmmaWarpSpecializedILi8ENS5_IJNS4_1CILi2EEENSA_ILi1EEESC_EEENS1_35KernelTmaWarpSpecializedCooperativeEEENS5_IJNSA_ILi128EEENSA_ILi64EEESH_EEENS_6half_tENS5_IJlSC_lEEESJ_SK_NS4_8TiledMMAINS4_8MMA_AtomIJNS4_4SM904GMMA25MMA_64x64x16_F32F16F16_SSILNSO_5MajorE0ELSQ_0ELNSO_7ScaleInE1ELSR_1EEEEEENS4_6LayoutISD_NS5_IJSC_NSA_ILi0EEESV_EEEEENS5_IJNS4_10UnderscoreESY_SY_EEEEENS4_13SM90_TMA_LOADENS4_14ComposedLayoutINS4_7SwizzleILi3ELi4ELi3EEENS4_18smem_ptr_flag_bitsILi16EEENSU_INS5_IJNSA_ILi8EEESH_EEENS5_IJSH_SC_EEEEEEEvNS4_8identityENS4_23SM90_TMA_LOAD_MULTICASTES1B_vS1C_EENS_8epilogue10collective18CollectiveEpilogueINS1F_22Sm90TmaWarpSpecializedILi3ELi2ELi16ELb1ELb0EEEJSI_NS5_IJSG_NSA_ILi32EEEEEESJ_SK_SJ_SK_NS1F_6fusion15FusionCallbacksIS1J_NS1M_23LinCombPerRowBiasEltActINS1F_6thread4ReLuESJ_fSJ_SJ_fLi8ELNS_15FloatRoundStyleE2EEESI_S1L_JEEES11_NS12_INS13_ILi2ELi4ELi3EEES16_NSU_INS5_IJS17_S1K_EEENS5_IJS1K_SC_EEEEEEENS4_17SM75_U32x4_LDSM_NENS4_14SM90_TMA_STOREES1Y_NS4_17SM90_U32x4_STSM_NENS4_9Copy_AtomIJS21_SJ_EEEvEEEvvEEEEvNT_6ParamsE,@function
        .size           _ZN7cutlass13device_kernelINS_4gemm6kernel13GemmUniversalIN4cute5tupleIJiiiiEEENS1_10collective13CollectiveMmaINS1_34MainloopSm90TmaGmmaWarpSpecializedILi8ENS5_IJNS4_1CILi2EEENSA_ILi1EEESC_EEENS1_35KernelTmaWarpSpecializedCooperativeEEENS5_IJNSA_ILi128EEENSA_ILi64EEESH_EEENS_6half_tENS5_IJlSC_lEEESJ_SK_NS4_8TiledMMAINS4_8MMA_AtomIJNS4_4SM904GMMA25MMA_64x64x16_F32F16F16_SSILNSO_5MajorE0ELSQ_0ELNSO_7ScaleInE1ELSR_1EEEEEENS4_6LayoutISD_NS5_IJSC_NSA_ILi0EEESV_EEEEENS5_IJNS4_10UnderscoreESY_SY_EEEEENS4_13SM90_TMA_LOADENS4_14ComposedLayoutINS4_7SwizzleILi3ELi4ELi3EEENS4_18smem_ptr_flag_bitsILi16EEENSU_INS5_IJNSA_ILi8EEESH_EEENS5_IJSH_SC_EEEEEEEvNS4_8identityENS4_23SM90_TMA_LOAD_MULTICASTES1B_vS1C_EENS_8epilogue10collective18CollectiveEpilogueINS1F_22Sm90TmaWarpSpecializedILi3ELi2ELi16ELb1ELb0EEEJSI_NS5_IJSG_NSA_ILi32EEEEEESJ_SK_SJ_SK_NS1F_6fusion15FusionCallbacksIS1J_NS1M_23LinCombPerRowBiasEltActINS1F_6thread4ReLuESJ_fSJ_SJ_fLi8ELNS_15FloatRoundStyleE2EEESI_S1L_JEEES11_NS12_INS13_ILi2ELi4ELi3EEES16_NSU_INS5_IJS17_S1K_EEENS5_IJS1K_SC_EEEEEEENS4_17SM75_U32x4_LDSM_NENS4_14SM90_TMA_STOREES1Y_NS4_17SM90_U32x4_STSM_NENS4_9Copy_AtomIJS21_SJ_EEEvEEEvvEEEEvNT_6ParamsE,(.L_x_162 - _ZN7cutlass13device_kernelINS_4gemm6kernel13GemmUniversalIN4cute5tupleIJiiiiEEENS1_10collective13CollectiveMmaINS1_34MainloopSm90TmaGmmaWarpSpecializedILi8ENS5_IJNS4_1CILi2EEENSA_ILi1EEESC_EEENS1_35KernelTmaWarpSpecializedCooperativeEEENS5_IJNSA_ILi128EEENSA_ILi64EEESH_EEENS_6half_tENS5_IJlSC_lEEESJ_SK_NS4_8TiledMMAINS4_8MMA_AtomIJNS4_4SM904GMMA25MMA_64x64x16_F32F16F16_SSILNSO_5MajorE0ELSQ_0ELNSO_7ScaleInE1ELSR_1EEEEEENS4_6LayoutISD_NS5_IJSC_NSA_ILi0EEESV_EEEEENS5_IJNS4_10UnderscoreESY_SY_EEEEENS4_13SM90_TMA_LOADENS4_14ComposedLayoutINS4_7SwizzleILi3ELi4ELi3EEENS4_18smem_ptr_flag_bitsILi16EEENSU_INS5_IJNSA_ILi8EEESH_EEENS5_IJSH_SC_EEEEEEEvNS4_8identityENS4_23SM90_TMA_LOAD_MULTICASTES1B_vS1C_EENS_8epilogue10collective18CollectiveEpilogueINS1F_22Sm90TmaWarpSpecializedILi3ELi2ELi16ELb1ELb0EEEJSI_NS5_IJSG_NSA_ILi32EEEEEESJ_SK_SJ_SK_NS1F_6fusion15FusionCallbacksIS1J_NS1M_23LinCombPerRowBiasEltActINS1F_6thread4ReLuESJ_fSJ_SJ_fLi8ELNS_15FloatRoundStyleE2EEESI_S1L_JEEES11_NS12_INS13_ILi2ELi4ELi3EEES16_NSU_INS5_IJS17_S1K_EEENS5_IJS1K_SC_EEEEEEENS4_17SM75_U32x4_LDSM_NENS4_14SM90_TMA_STOREES1Y_NS4_17SM90_U32x4_STSM_NENS4_9Copy_AtomIJS21_SJ_EEEvEEEvvEEEEvNT_6ParamsE)
        .other          _ZN7cutlass13device_kernelINS_4gemm6kernel13GemmUniversalIN4cute5tupleIJiiiiEEENS1_10collective13CollectiveMmaINS1_34MainloopSm90TmaGmmaWarpSpecializedILi8ENS5_IJNS4_1CILi2EEENSA_ILi1EEESC_EEENS1_35KernelTmaWarpSpecializedCooperativeEEENS5_IJNSA_ILi128EEENSA_ILi64EEESH_EEENS_6half_tENS5_IJlSC_lEEESJ_SK_NS4_8TiledMMAINS4_8MMA_AtomIJNS4_4SM904GMMA25MMA_64x64x16_F32F16F16_SSILNSO_5MajorE0ELSQ_0ELNSO_7ScaleInE1ELSR_1EEEEEENS4_6LayoutISD_NS5_IJSC_NSA_ILi0EEESV_EEEEENS5_IJNS4_10UnderscoreESY_SY_EEEEENS4_13SM90_TMA_LOADENS4_14ComposedLayoutINS4_7SwizzleILi3ELi4ELi3EEENS4_18smem_ptr_flag_bitsILi16EEENSU_INS5_IJNSA_ILi8EEESH_EEENS5_IJSH_SC_EEEEEEEvNS4_8identityENS4_23SM90_TMA_LOAD_MULTICASTES1B_vS1C_EENS_8epilogue10collective18CollectiveEpilogueINS1F_22Sm90TmaWarpSpecializedILi3ELi2ELi16ELb1ELb0EEEJSI_NS5_IJSG_NSA_ILi32EEEEEESJ_SK_SJ_SK_NS1F_6fusion15FusionCallbacksIS1J_NS1M_23LinCombPerRowBiasEltActINS1F_6thread4ReLuESJ_fSJ_SJ_fLi8ELNS_15FloatRoundStyleE2EEESI_S1L_JEEES11_NS12_INS13_ILi2ELi4ELi3EEES16_NSU_INS5_IJS17_S1K_EEENS5_IJS1K_SC_EEEEEEENS4_17SM75_U32x4_LDSM_NENS4_14SM90_TMA_STOREES1Y_NS4_17SM90_U32x4_STSM_NENS4_9Copy_AtomIJS21_SJ_EEEvEEEvvEEEEvNT_6ParamsE,@"STO_CUDA_ENTRY STV_DEFAULT"
_ZN7cutlass13device_kernelINS_4gemm6kernel13GemmUniversalIN4cute5tupleIJiiiiEEENS1_10collective13CollectiveMmaINS1_34MainloopSm90TmaGmmaWarpSpecializedILi8ENS5_IJNS4_1CILi2EEENSA_ILi1EEESC_EEENS1_35KernelTmaWarpSpecializedCooperativeEEENS5_IJNSA_ILi128EEENSA_ILi64EEESH_EEENS_6half_tENS5_IJlSC_lEEESJ_SK_NS4_8TiledMMAINS4_8MMA_AtomIJNS4_4SM904GMMA25MMA_64x64x16_F32F16F16_SSILNSO_5MajorE0ELSQ_0ELNSO_7ScaleInE1ELSR_1EEEEEENS4_6LayoutISD_NS5_IJSC_NSA_ILi0EEESV_EEEEENS5_IJNS4_10UnderscoreESY_SY_EEEEENS4_13SM90_TMA_LOADENS4_14ComposedLayoutINS4_7SwizzleILi3ELi4ELi3EEENS4_18smem_ptr_flag_bitsILi16EEENSU_INS5_IJNSA_ILi8EEESH_EEENS5_IJSH_SC_EEEEEEEvNS4_8identityENS4_23SM90_TMA_LOAD_MULTICASTES1B_vS1C_EENS_8epilogue10collective18CollectiveEpilogueINS1F_22Sm90TmaWarpSpecializedILi3ELi2ELi16ELb1ELb0EEEJSI_NS5_IJSG_NSA_ILi32EEEEEESJ_SK_SJ_SK_NS1F_6fusion15FusionCallbacksIS1J_NS1M_23LinCombPerRowBiasEltActINS1F_6thread4ReLuESJ_fSJ_SJ_fLi8ELNS_15FloatRoundStyleE2EEESI_S1L_JEEES11_NS12_INS13_ILi2ELi4ELi3EEES16_NSU_INS5_IJS17_S1K_EEENS5_IJS1K_SC_EEEEEEENS4_17SM75_U32x4_LDSM_NENS4_14SM90_TMA_STOREES1Y_NS4_17SM90_U32x4_STSM_NENS4_9Copy_AtomIJS21_SJ_EEEvEEEvvEEEEvNT_6ParamsE:
[----:B------:R-:W1:Y:S01]  /*0000*/  LDC R1, c[0x0][0x28] ;  /* 0x00000a00ff017b82 */ /* 0x000e620000000800 */
[----:B------:R-:W2:Y:S07]  /*0010*/  S2R R18, SR_TID.X ;  /* 0x0000000000127919 */ /* 0x000eae0000002100 */
[----:B------:R-:W3:Y:S01]  /*0020*/  LDC.64 R4, c[0x0][0x588] ;  /* 0x00016200ff047b82 */ /* 0x000ee20000000a00 */
[----:B------:R-:W-:Y:S01]  /*0030*/  ELECT P0, URZ, PT ;  /* 0x00000000003f782f */ /* 0x000fe20003800000 */
[----:B------:R-:W-:Y:S01]  /*0040*/  BSSY B0, `(.L_x_0) ;  /* 0x0000016000007945 */ /* 0x000fe20003800000 */
[----:B--2---:R-:W-:-:S02]  /*0050*/  SHF.R.U32.HI R7, RZ, 0x5, R18 ;  /* 0x00000005ff077819 */ /* 0x004fc40000011612 */
[----:B------:R-:W-:-:S03]  /*0060*/  SHF.R.U32.HI R2, RZ, 0x7, R18 ;  /* 0x00000007ff027819 */ /* 0x000fc60000011612 */
[----:B------:R-:W2:Y:S04]  /*0070*/  SHFL.IDX PT, R0, R7, RZ, 0x1f ;  /* 0x00001fff07007589 */ /* 0x000ea800000e0000 */
[----:B------:R4:W1:Y:S01]  /*0080*/  SHFL.IDX PT, R8, R2, RZ, 0x1f ;  /* 0x00001fff02087589 */ /* 0x00086200000e0000 */
[----:B--2---:R-:W-:Y:S02]  /*0090*/  ISETP.NE.OR P0, PT, R0, RZ, !P0 ;  /* 0x000000ff0000720c */ /* 0x004fe40004705670 */
[----:B------:R-:W-:-:S11]  /*00a0*/  SHF.R.S32.HI R3, RZ, 0x1f, R0 ;  /* 0x0000001fff037819 */ /* 0x000fd60000011400 */
[----:B-1-34-:R-:W-:Y:S05]  /*00b0*/  @P0 BRA `(.L_x_1) ;  /* 0x0000000000380947 */ /* 0x01afea0003800000 */
[----:B------:R-:W-:Y:S02]  /*00c0*/  ULDC.64 UR4, c[0x0][0x198] ;  /* 0x0000660000047ab9 */ /* 0x000fe40000000a00 */
[----:B------:R-:W-:Y:S02]  /*00d0*/  UIADD3 UR6, UP0, UR4, 0xf0, URZ ;  /* 0x000000f004067890 */ /* 0x000fe4000ff1e03f */
[----:B------:R-:W-:Y:S02]  /*00e0*/  UIADD3 UR8, UP1, UR4, 0x1f0, URZ ;  /* 0x000001f004087890 */ /* 0x000fe4000ff3e03f */
[----:B------:R-:W-:Y:S02]  /*00f0*/  UIADD3 UR10, UP2, UR4, 0x3f0, URZ ;  /* 0x000003f0040a7890 */ /* 0x000fe4000ff5e03f */
[----:B------:R-:W-:Y:S02]  /*0100*/  UIADD3 UR4, UP3, UR4, 0x4f0, URZ ;  /* 0x000004f004047890 */ /* 0x000fe4000ff7e03f */
[----:B------:R-:W-:-:S02]  /*0110*/  UIADD3.X UR7, URZ, UR5, URZ, UP0, !UPT ;  /* 0x000000053f077290 */ /* 0x000fc400087fe43f */
[----:B------:R-:W-:Y:S02]  /*0120*/  UIADD3.X UR9, URZ, UR5, URZ, UP1, !UPT ;  /* 0x000000053f097290 */ /* 0x000fe40008ffe43f */
[----:B------:R-:W-:Y:S02]  /*0130*/  UIADD3.X UR11, URZ, UR5, URZ, UP2, !UPT ;  /* 0x000000053f0b7290 */ /* 0x000fe400097fe43f */
[----:B------:R-:W-:-:S03]  /*0140*/  UIADD3.X UR5, URZ, UR5, URZ, UP3, !UPT ;  /* 0x000000053f057290 */ /* 0x000fc60009ffe43f */
[----:B------:R1:W-:Y:S02]  /*0150*/  UTMACCTL.PF [UR6] ;  /* 0x00000000060079b9 */ /* 0x0003e40008040000 */
[----:B------:R1:W-:Y:S02]  /*0160*/  UTMACCTL.PF [UR8] ;  /* 0x00000000080079b9 */ /* 0x0003e40008040000 */
[----:B------:R1:W-:Y:S02]  /*0170*/  UTMACCTL.PF [UR10] ;  /* 0x000000000a0079b9 */ /* 0x0003e40008040000 */
[----:B------:R1:W-:Y:S02]  /*0180*/  UTMACCTL.PF [UR4] ;  /* 0x00000000040079b9 */ /* 0x0003e40008040000 */
[----:B-1----:R-:W-:Y:S01]  /*0190*/  NOP ;  /* 0x0000000000007918 */ /* 0x002fe20000000000 */
.L_x_1:
[----:B------:R-:W-:Y:S05]  /*01a0*/  BSYNC B0 ;  /* 0x0000000000007941 */ /* 0x000fea0003800000 */
.L_x_0:
[----:B------:R-:W-:Y:S01]  /*01b0*/  ULDC.64 UR4, c[0x0][0x590] ;  /* 0x0001640000047ab9 */ /* 0x000fe20000000a00 */
[----:B------:R-:W-:Y:S01]  /*01c0*/  LEA.HI R3, R3, R0, RZ, 0x2 ;  /* 0x0000000003037211 */ /* 0x000fe200078f10ff */
[----:B------:R-:W-:Y:S01]  /*01d0*/  ULDC.64 UR54, c[0x0][0x208] ;  /* 0x0000820000367ab9 */ /* 0x000fe20000000a00 */
[----:B------:R-:W-:Y:S01]  /*01e0*/  ISETP.NE.U32.AND P2, PT, RZ, UR4, PT ;  /* 0x00000004ff007c0c */ /* 0x000fe2000bf45070 */
[----:B------:R-:W-:Y:S01]  /*01f0*/  IMAD.MOV.U32 R2, RZ, RZ, R4 ;  /* 0x000000ffff027224 */ /* 0x000fe200078e0004 */
[----:B------:R-:W-:Y:S02]  /*0200*/  LOP3.LUT R3, R3, 0xfffffffc, RZ, 0xc0, !PT ;  /* 0xfffffffc03037812 */ /* 0x000fe400078ec0ff */
[----:B------:R-:W-:Y:S02]  /*0210*/  ISETP.NE.AND.EX P3, PT, RZ, UR5, PT, P2 ;  /* 0x00000005ff007c0c */ /* 0x000fe4000bf65320 */
[----:B------:R-:W-:Y:S01]  /*0220*/  PRMT R6, RZ, 0x7610, R6 ;  /* 0x00007610ff067816 */ /* 0x000fe20000000006 */
[----:B------:R-:W-:-:S02]  /*0230*/  IMAD.IADD R0, R0, 0x1, -R3 ;  /* 0x0000000100007824 */ /* 0x000fc400078e0a03 */
[----:B------:R-:W-:-:S08]  /*0240*/  IMAD.MOV.U32 R3, RZ, RZ, R5 ;  /* 0x000000ffff037224 */ /* 0x000fd000078e0005 */
[----:B------:R-:W-:Y:S05]  /*0250*/  @P3 BRA `(.L_x_2) ;  /* 0x0000000000303947 */ /* 0x000fea0003800000 */
[----:B------:R-:W-:Y:S02]  /*0260*/  ULDC.64 UR6, c[0x0][0x588] ;  /* 0x0001620000067ab9 */ /* 0x000fe40000000a00 */
[----:B------:R-:W-:-:S04]  /*0270*/  ISETP.NE.U32.AND P0, PT, RZ, UR6, PT ;  /* 0x00000006ff007c0c */ /* 0x000fc8000bf05070 */
[----:B------:R-:W-:-:S13]  /*0280*/  ISETP.NE.AND.EX P0, PT, RZ, UR7, PT, P0 ;  /* 0x00000007ff007c0c */ /* 0x000fda000bf05300 */
[----:B------:R-:W-:Y:S05]  /*0290*/  @!P0 BRA `(.L_x_3) ;  /* 0x0000000000108947 */ /* 0x000fea0003800000 */
[----:B------:R-:W2:Y:S02]  /*02a0*/  LDG.E R6, desc[UR54][R2.64] ;  /* 0x0000003602067981 */ /* 0x000ea4000c1e1900 */
[----:B--2---:R-:W-:Y:S01]  /*02b0*/  FSETP.NEU.AND P1, PT, R6, RZ, PT ;  /* 0x000000ff0600720b */ /* 0x004fe20003f2d000 */
[----:B------:R-:W-:Y:S01]  /*02c0*/  IMAD.MOV.U32 R6, RZ, RZ, 0x1 ;  /* 0x00000001ff067424 */ /* 0x000fe200078e00ff */
[----:B------:R-:W-:Y:S11]  /*02d0*/  BRA `(.L_x_2) ;  /* 0x0000000000107947 */ /* 0x000ff60003800000 */
.L_x_3:
[----:B------:R-:W-:Y:S01]  /*02e0*/  ULDC UR6, c[0x0][0x580] ;  /* 0x0001600000067ab9 */ /* 0x000fe20000000800 */
[----:B------:R-:W-:Y:S01]  /*02f0*/  IMAD.MOV.U32 R6, RZ, RZ, 0x1 ;  /* 0x00000001ff067424 */ /* 0x000fe200078e00ff */
[----:B------:R-:W-:Y:S02]  /*0300*/  FSETP.NEU.AND P1, PT, RZ, UR6, PT ;  /* 0x00000006ff007c0b */ /* 0x000fe4000bf2d000 */
[----:B------:R-:W-:-:S11]  /*0310*/  CS2R R2, SRZ ;  /* 0x0000000000027805 */ /* 0x000fd6000001ff00 */
.L_x_2:
[----:B------:R-:W-:Y:S02]  /*0320*/  ISETP.NE.U32.AND P4, PT, R2, RZ, PT ;  /* 0x000000ff0200720c */ /* 0x000fe40003f85070 */
[----:B------:R-:W-:Y:S02]  /*0330*/  ISETP.NE.AND.EX P5, PT, RZ, UR5, PT, P2 ;  /* 0x00000005ff007c0c */ /* 0x000fe4000bfa5320 */
[----:B------:R-:W-:Y:S02]  /*0340*/  ISETP.NE.AND.EX P2, PT, R3, RZ, PT, P4 ;  /* 0x000000ff0300720c */ /* 0x000fe40003f45340 */
[----:B------:R-:W-:-:S11]  /*0350*/  PLOP3.LUT P0, PT, PT, PT, PT, 0x8, 0x0 ;  /* 0x000000000000781c */ /* 0x000fd60003f0e170 */
[----:B------:R-:W-:Y:S05]  /*0360*/  @P2 BRA P5, `(.L_x_4) ;  /* 0x0000000000342947 */ /* 0x000fea0002800000 */
[----:B------:R-:W-:-:S04]  /*0370*/  ISETP.NE.U32.AND P0, PT, RZ, UR4, PT ;  /* 0x00000004ff007c0c */ /* 0x000fc8000bf05070 */
[----:B------:R-:W-:-:S13]  /*0380*/  ISETP.NE.AND.EX P0, PT, RZ, UR5, PT, P0 ;  /* 0x00000005ff007c0c */ /* 0x000fda000bf05300 */
[----:B------:R-:W-:Y:S05]  /*0390*/  @!P0 BRA `(.L_x_5) ;  /* 0x0000000000248947 */ /* 0x000fea0003800000 */
[----:B------:R-:W-:Y:S02]  /*03a0*/  PRMT R6, R6, 0x9910, RZ ;  /* 0x0000991006067816 */ /* 0x000fe400000000ff */
[----:B------:R-:W-:Y:S02]  /*03b0*/  ISETP.NE.U32.AND P0, PT, R2, RZ, PT ;  /* 0x000000ff0200720c */ /* 0x000fe40003f05070 */
[----:B------:R-:W-:Y:S02]  /*03c0*/  ISETP.NE.AND P2, PT, R6, RZ, PT ;  /* 0x000000ff0600720c */ /* 0x000fe40003f45270 */
[----:B------:R-:W-:Y:S02]  /*03d0*/  ISETP.NE.AND.EX P0, PT, R3, RZ, PT, P0 ;  /* 0x000000ff0300720c */ /* 0x000fe40003f05300 */
[----:B------:R-:W-:-:S09]  /*03e0*/  SEL R2, RZ, 0xffffffff, P1 ;  /* 0xffffffffff027807 */ /* 0x000fd20000800000 */
[----:B------:R-:W-:-:S04]  /*03f0*/  @!P2 SEL R2, RZ, 0xffffffff, P0 ;  /* 0xffffffffff02a807 */ /* 0x000fc80000000000 */
[----:B------:R-:W-:-:S04]  /*0400*/  LOP3.LUT R2, R2, 0x1, RZ, 0xc0, !PT ;  /* 0x0000000102027812 */ /* 0x000fc800078ec0ff */
[----:B------:R-:W-:Y:S01]  /*0410*/  ISETP.EQ.U32.AND P0, PT, R2, 0x1, PT ;  /* 0x000000010200780c */ /* 0x000fe20003f02070 */
[----:B------:R-:W-:-:S12]  /*0420*/  BRA `(.L_x_4) ;  /* 0x0000000000047947 */ /* 0x000fd80003800000 */
.L_x_5:
[----:B------:R-:W-:-:S13]  /*0430*/  PLOP3.LUT P0, PT, P1, PT, PT, 0x8, 0x0 ;  /* 0x000000000000781c */ /* 0x000fda0000f0e170 */
.L_x_4:
[----:B------:R-:W1:Y:S02]  /*0440*/  SHFL.IDX PT, R2, R7, RZ, 0x1f ;  /* 0x00001fff07027589 */ /* 0x000e6400000e0000 */
[----:B-1----:R-:W-:-:S13]  /*0450*/  ISETP.NE.AND P1, PT, R2, RZ, PT ;  /* 0x000000ff0200720c */ /* 0x002fda0003f25270 */
[----:B------:R-:W-:Y:S05]  /*0460*/  @P1 BRA `(.L_x_6) ;  /* 0x0000000000841947 */ /* 0x000fea0003800000 */
[----:B------:R-:W-:Y:S01]  /*0470*/  ELECT P1, URZ, PT ;  /* 0x00000000003f782f */ /* 0x000fe20003820000 */
[----:B------:R-:W-:-:S12]  /*0480*/  BSSY B0, `(.L_x_6) ;  /* 0x000001f000007945 */ /* 0x000fd80003800000 */
[----:B------:R-:W-:Y:S05]  /*0490*/  @!P1 BRA `(.L_x_7) ;  /* 0x0000000000749947 */ /* 0x000fea0003800000 */
[----:B------:R-:W1:Y:S01]  /*04a0*/  S2UR UR8, SR_CgaCtaId ;  /* 0x00000000000879c3 */ /* 0x000e620000008800 */
[----:B------:R-:W-:Y:S01]  /*04b0*/  UMOV UR4, 0x400 ;  /* 0x0000040000047882 */ /* 0x000fe20000000000 */
[----:B------:R-:W-:Y:S01]  /*04c0*/  UMOV UR5, 0x1 ;  /* 0x0000000100057882 */ /* 0x000fe20000000000 */
[----:B------:R-:W-:Y:S02]  /*04d0*/  UMOV UR6, 0x4 ;  /* 0x0000000400067882 */ /* 0x000fe40000000000 */
[----:B------:R-:W-:-:S04]  /*04e0*/  UIADD3 UR6, -UR6, 0x100000, URZ ;  /* 0x0010000006067890 */ /* 0x000fc8000fffe13f */
[----:B------:R-:W-:Y:S02]  /*04f0*/  USHF.L.U32 UR7, UR6, 0xb, URZ ;  /* 0x0000000b06077899 */ /* 0x000fe4000800063f */
[----:B------:R-:W-:Y:S02]  /*0500*/  USHF.L.U32 UR6, UR6, 0x1, URZ ;  /* 0x0000000106067899 */ /* 0x000fe4000800063f */
[----:B-1----:R-:W-:Y:S02]  /*0510*/  ULEA UR8, UR8, UR4, 0x18 ;  /* 0x0000000408087291 */ /* 0x002fe4000f8ec03f */
[----:B------:R-:W-:-:S04]  /*0520*/  UIADD3 UR4, -UR5, 0x100000, URZ ;  /* 0x0010000005047890 */ /* 0x000fc8000fffe13f */
[----:B------:R-:W-:Y:S02]  /*0530*/  USHF.L.U32 UR5, UR4, 0xb, URZ ;  /* 0x0000000b04057899 */ /* 0x000fe4000800063f */
[----:B------:R-:W-:Y:S01]  /*0540*/  USHF.L.U32 UR4, UR4, 0x1, URZ ;  /* 0x0000000104047899 */ /* 0x000fe2000800063f */
[----:B------:R-:W1:Y:S11]  /*0550*/  FENCE.VIEW.ASYNC.S ;  /* 0x00000000000073c6 */ /* 0x000e760000000000 */
[----:B-1----:R1:W2:Y:S01]  /*0560*/  SYNCS.EXCH.64 URZ, [UR8], UR4 ;  /* 0x00000004083f75b2 */ /* 0x0022a20008000100 */
[----:B------:R1:W3:Y:S01]  /*0570*/  SYNCS.EXCH.64 URZ, [UR8+0x40], UR6 ;  /* 0x00004006083f75b2 */ /* 0x0002e20008000100 */
[----:B------:R1:W4:Y:S01]  /*0580*/  SYNCS.EXCH.64 URZ, [UR8+0x8], UR4 ;  /* 0x00000804083f75b2 */ /* 0x0003220008000100 */
[----:B------:R1:W1:Y:S01]  /*0590*/  SYNCS.EXCH.64 URZ, [UR8+0x48], UR6 ;  /* 0x00004806083f75b2 */ /* 0x0002620008000100 */
        /* <DEDUP_REMOVED lines=12> */
[----:B------:R-:W-:Y:S01]  /*0660*/  NOP ;  /* 0x0000000000007918 */ /* 0x000fe20000000000 */
.L_x_7:
[----:B-1----:R-:W-:Y:S05]  /*0670*/  BSYNC B0 ;  /* 0x0000000000007941 */ /* 0x002fea0003800000 */
.L_x_6:
[----:B------:R-:W1:Y:S01]  /*0680*/  S2UR UR9, SR_CTAID.X ;  /* 0x00000000000979c3 */ /* 0x000e620000002500 */
[----:B------:R-:W5:Y:S01]  /*0690*/  S2R R6, SR_CTAID.Y ;  /* 0x0000000000067919 */ /* 0x000f620000002600 */
[----:B------:R-:W-:Y:S01]  /*06a0*/  ULDC UR4, c[0x0][0x150] ;  /* 0x0000540000047ab9 */ /* 0x000fe20000000800 */
[----:B------:R-:W-:Y:S01]  /*06b0*/  NOP ;  /* 0x0000000000007918 */ /* 0x000fe20000000000 */
[----:B------:R-:W2:Y:S04]  /*06c0*/  SHFL.IDX PT, R9, R7, RZ, 0x1f ;  /* 0x00001fff07097589 */ /* 0x000ea800000e0000 */
[----:B------:R-:W3:Y:S01]  /*06d0*/  LDC R11, c[0x0][0x144] ;  /* 0x00005100ff0b7b82 */ /* 0x000ee20000000800 */
[----:B-1----:R-:W-:-:S05]  /*06e0*/  I2FP.F32.U32 R3, UR9 ;  /* 0x0000000900037c45 */ /* 0x002fca0008201000 */
[----:B------:R-:W-:Y:S01]  /*06f0*/  FMUL R10, R3, UR4 ;  /* 0x00000004030a7c20 */ /* 0x000fe20008400000 */
[----:B--2---:R-:W-:Y:S01]  /*0700*/  ISETP.NE.AND P1, PT, R9, RZ, PT ;  /* 0x000000ff0900720c */ /* 0x004fe20003f25270 */
[----:B------:R-:W-:Y:S01]  /*0710*/  ULDC UR4, c[0x0][0x154] ;  /* 0x0000550000047ab9 */ /* 0x000fe20000000800 */
[----:B------:R-:W-:Y:S02]  /*0720*/  SHF.R.S32.HI R3, RZ, 0x1f, R18 ;  /* 0x0000001fff037819 */ /* 0x000fe40000011412 */
[----:B-----5:R-:W-:Y:S01]  /*0730*/  I2FP.F32.U32 R12, R6 ;  /* 0x00000006000c7245 */ /* 0x020fe20000201000 */
[----:B------:R-:W1:Y:S01]  /*0740*/  F2I.U32.TRUNC.NTZ R10, R10 ;  /* 0x0000000a000a7305 */ /* 0x000e62000020f000 */
[----:B------:R-:W-:-:S03]  /*0750*/  LEA.HI R9, R3, R18, RZ, 0x7 ;  /* 0x0000001203097211 */ /* 0x000fc600078f38ff */
[----:B------:R-:W-:Y:S01]  /*0760*/  FMUL R15, R12, UR4 ;  /* 0x000000040c0f7c20 */ /* 0x000fe20008400000 */
[----:B------:R-:W-:Y:S01]  /*0770*/  LOP3.LUT R9, R9, 0xffffff80, RZ, 0xc0, !PT ;  /* 0xffffff8009097812 */ /* 0x000fe200078ec0ff */
[----:B-1----:R-:W-:-:S04]  /*0780*/  IMAD.MOV R14, RZ, RZ, -R10 ;  /* 0x000000ffff0e7224 */ /* 0x002fc800078e0a0a */
[----:B---3--:R-:W-:Y:S01]  /*0790*/  IMAD R3, R11, R14, UR9 ;  /* 0x000000090b037e24 */ /* 0x008fe2000f8e020e */
[----:B------:R-:W-:Y:S06]  /*07a0*/  @P1 BRA `(.L_x_8) ;  /* 0x0000000000501947 */ /* 0x000fec0003800000 */
[----:B------:R-:W1:Y:S01]  /*07b0*/  S2UR UR5, SR_CgaCtaId ;  /* 0x00000000000579c3 */ /* 0x000e620000008800 */
[----:B------:R-:W-:Y:S01]  /*07c0*/  UMOV UR4, 0x400 ;  /* 0x0000040000047882 */ /* 0x000fe20000000000 */
[----:B------:R-:W-:Y:S01]  /*07d0*/  UMOV UR6, 0x20 ;  /* 0x0000002000067882 */ /* 0x000fe20000000000 */
[----:B------:R-:W-:Y:S01]  /*07e0*/  UMOV UR7, 0x100 ;  /* 0x0000010000077882 */ /* 0x000fe20000000000 */
[----:B------:R-:W-:Y:S01]  /*07f0*/  ELECT P1, URZ, PT ;  /* 0x00000000003f782f */ /* 0x000fe20003820000 */
[----:B-1----:R-:W-:Y:S02]  /*0800*/  ULEA UR8, UR5, UR4, 0x18 ;  /* 0x0000000405087291 */ /* 0x002fe4000f8ec03f */
[----:B------:R-:W-:-:S04]  /*0810*/  UIADD3 UR4, -UR6, 0x100000, URZ ;  /* 0x0010000006047890 */ /* 0x000fc8000fffe13f */
[----:B------:R-:W-:Y:S02]  /*0820*/  USHF.L.U32 UR5, UR4, 0xb, URZ ;  /* 0x0000000b04057899 */ /* 0x000fe4000800063f */
[----:B------:R-:W-:Y:S02]  /*0830*/  USHF.L.U32 UR4, UR4, 0x1, URZ ;  /* 0x0000000104047899 */ /* 0x000fe4000800063f */
[----:B------:R-:W-:-:S04]  /*0840*/  UIADD3 UR6, -UR7, 0x100000, URZ ;  /* 0x0010000007067890 */ /* 0x000fc8000fffe13f */
[----:B------:R-:W-:Y:S02]  /*0850*/  USHF.L.U32 UR7, UR6, 0xb, URZ ;  /* 0x0000000b06077899 */ /* 0x000fe4000800063f */
[----:B------:R-:W-:Y:S01]  /*0860*/  USHF.L.U32 UR6, UR6, 0x1, URZ ;  /* 0x0000000106067899 */ /* 0x000fe2000800063f */
[----:B------:R-:W1:Y:S03]  /*0870*/  FENCE.VIEW.ASYNC.S ;  /* 0x00000000000073c6 */ /* 0x000e660000000000 */
[----:B-1----:R1:W2:Y:S08]  /*0880*/  SYNCS.EXCH.64 URZ, [UR8+0x80], UR4 ;  /* 0x00008004083f75b2 */ /* 0x0022b00008000100 */
[----:B------:R1:W3:Y:S01]  /*0890*/  SYNCS.EXCH.64 URZ, [UR8+0x98], UR6 ;  /* 0x00009806083f75b2 */ /* 0x0002e20008000100 */
[----:B------:R1:W1:Y:S01]  /*08a0*/  SYNCS.EXCH.64 URZ, [UR8+0x88], UR4 ;  /* 0x00008804083f75b2 */ /* 0x0002620008000100 */
[----:B------:R1:W1:Y:S01]  /*08b0*/  SYNCS.EXCH.64 URZ, [UR8+0xa0], UR6 ;  /* 0x0000a006083f75b2 */ /* 0x0002620008000100 */
[----:B------:R1:W1:Y:S01]  /*08c0*/  SYNCS.EXCH.64 URZ, [UR8+0x90], UR4 ;  /* 0x00009004083f75b2 */ /* 0x0002620008000100 */
[----:B------:R1:W1:Y:S01]  /*08d0*/  SYNCS.EXCH.64 URZ, [UR8+0xa8], UR6 ;  /* 0x0000a806083f75b2 */ /* 0x0002620008000100 */
[----:B------:R-:W-:Y:S01]  /*08e0*/  NOP ;  /* 0x0000000000007918 */ /* 0x000fe20000000000 */
.L_x_8:
[----:B------:R-:W-:Y:S01]  /*08f0*/  IMAD.IADD R10, R18, 0x1, -R9 ;  /* 0x00000001120a7824 */ /* 0x000fe200078e0a09 */
[----:B------:R-:W5:Y:S01]  /*0900*/  SHFL.IDX PT, R14, R7, RZ, 0x1f ;  /* 0x00001fff070e7589 */ /* 0x000f6200000e0000 */
[----:B------:R-:W-:Y:S02]  /*0910*/  SHF.R.S32.HI R13, RZ, 0x1f, R2 ;  /* 0x0000001fff0d7819 */ /* 0x000fe40000011402 */
[----:B------:R-:W-:Y:S01]  /*0920*/  ELECT P1, URZ, PT ;  /* 0x00000000003f782f */ /* 0x000fe20003820000 */
[----:B------:R-:W4:Y:S01]  /*0930*/  F2I.U32.TRUNC.NTZ R15, R15 ;  /* 0x0000000f000f7305 */ /* 0x000f22000020f000 */
[----:B------:R-:W-:Y:S01]  /*0940*/  SHF.R.S32.HI R9, RZ, 0x1f, R10 ;  /* 0x0000001fff097819 */ /* 0x000fe2000001140a */
[----:B-1----:R-:W-:Y:S01]  /*0950*/  UMOV UR4, 0x20 ;  /* 0x0000002000047882 */ /* 0x002fe20000000000 */
[----:B------:R-:W-:Y:S01]  /*0960*/  LEA.HI R13, R13, R2, RZ, 0x2 ;  /* 0x000000020d0d7211 */ /* 0x000fe200078f10ff */
[----:B------:R-:W-:Y:S01]  /*0970*/  IMAD.MOV.U32 R57, RZ, RZ, 0x1 ;  /* 0x00000001ff397424 */ /* 0x000fe200078e00ff */
[----:B------:R-:W-:Y:S01]  /*0980*/  LEA.HI R9, R9, R10, RZ, 0x3 ;  /* 0x0000000a09097211 */ /* 0x000fe200078f18ff */
[----:B------:R-:W-:Y:S01]  /*0990*/  NOP ;  /* 0x0000000000007918 */ /* 0x000fe20000000000 */
[----:B------:R-:W-:-:S02]  /*09a0*/  LOP3.LUT R13, R13, 0x3ffffffc, RZ, 0xc0, !PT ;  /* 0x3ffffffc0d0d7812 */ /* 0x000fc400078ec0ff */
[--C-:B------:R-:W-:Y:S02]  /*09b0*/  SHF.R.S32.HI R11, RZ, 0x3, R9.reuse ;  /* 0x00000003ff0b7819 */ /* 0x100fe40000011409 */
[----:B------:R-:W-:Y:S01]  /*09c0*/  SHF.R.S32.HI R12, RZ, 0x1f, R9 ;  /* 0x0000001fff0c7819 */ /* 0x000fe20000011409 */
[----:B------:R-:W-:Y:S01]  /*09d0*/  IMAD.IADD R13, R2, 0x1, -R13 ;  /* 0x00000001020d7824 */ /* 0x000fe200078e0a0d */
[----:B------:R-:W1:Y:S01]  /*09e0*/  LDC R9, c[0x0][0x148] ;  /* 0x00005200ff097b82 */ /* 0x000e620000000800 */
[----:B------:R-:W-:Y:S01]  /*09f0*/  ISETP.NE.AND P4, PT, R0, RZ, PT ;  /* 0x000000ff0000720c */ /* 0x000fe20003f85270 */
[----:B----4-:R-:W-:Y:S01]  /*0a00*/  IMAD.MOV R23, RZ, RZ, -R15 ;  /* 0x000000ffff177224 */ /* 0x010fe200078e0a0f */
[----:B------:R-:W-:Y:S02]  /*0a10*/  LEA.HI R12, R12, R11, RZ, 0x2 ;  /* 0x0000000b0c0c7211 */ /* 0x000fe400078f10ff */
[----:B------:R-:W-:Y:S02]  /*0a20*/  ISETP.EQ.OR P2, PT, R0, 0x3, !P4 ;  /* 0x000000030000780c */ /* 0x000fe40006742670 */
[----:B------:R-:W-:-:S02]  /*0a30*/  LOP3.LUT R12, R12, 0xfffffffc, RZ, 0xc0, !PT ;  /* 0xfffffffc0c0c7812 */ /* 0x000fc400078ec0ff */
[----:B-----5:R-:W-:Y:S02]  /*0a40*/  ISETP.NE.OR P1, PT, R14, RZ, !P1 ;  /* 0x000000ff0e00720c */ /* 0x020fe40004f25670 */
[----:B------:R-:W-:Y:S01]  /*0a50*/  ISETP.EQ.AND P2, PT, R8, RZ, P2 ;  /* 0x000000ff0800720c */ /* 0x000fe20001742270 */
[----:B------:R-:W-:-:S03]  /*0a60*/  IMAD.IADD R12, R11, 0x1, -R12 ;  /* 0x000000010b0c7824 */ /* 0x000fc600078e0a0c */
[----:B------:R-:W-:Y:S01]  /*0a70*/  SEL R22, RZ, 0x1, !P2 ;  /* 0x00000001ff167807 */ /* 0x000fe20005000000 */
[----:B------:R-:W-:-:S05]  /*0a80*/  IMAD R12, R13, 0x4, R12 ;  /* 0x000000040d0c7824 */ /* 0x000fca00078e020c */
[----:B------:R-:W-:Y:S01]  /*0a90*/  LEA.HI R2, R12, R12, RZ, 0x1 ;  /* 0x0000000c0c027211 */ /* 0x000fe200078f08ff */
[----:B------:R-:W-:Y:S01]  /*0aa0*/  VOTEU.ALL UP0, P1 ;  /* 0x00000000003f7886 */ /* 0x000fe20000800000 */
[----:B------:R-:W-:Y:S02]  /*0ab0*/  VOTEU.ALL UP1, P1 ;  /* 0x00000000003f7886 */ /* 0x000fe40000820000 */
[----:B------:R-:W-:Y:S02]  /*0ac0*/  LOP3.LUT R11, R2, 0xfffffffe, RZ, 0xc0, !PT ;  /* 0xfffffffe020b7812 */ /* 0x000fe400078ec0ff */
[----:B------:R-:W4:Y:S01]  /*0ad0*/  @!UP0 S2UR UR7, SR_CgaCtaId ;  /* 0x00000000000789c3 */ /* 0x000f220000008800 */
[----:B------:R-:W-:Y:S01]  /*0ae0*/  @!UP0 UMOV UR6, 0x400 ;  /* 0x0000040000068882 */ /* 0x000fe20000000000 */
[----:B------:R-:W-:-:S04]  /*0af0*/  @!UP0 UIADD3 UR4, -UR4, 0x100000, URZ ;  /* 0x0010000004048890 */ /* 0x000fc8000fffe13f */
[----:B------:R-:W-:Y:S02]  /*0b00*/  @!UP0 USHF.L.U32 UR5, UR4, 0xb, URZ ;  /* 0x0000000b04058899 */ /* 0x000fe4000800063f */
[----:B------:R-:W-:Y:S01]  /*0b10*/  @!UP0 USHF.L.U32 UR4, UR4, 0x1, URZ ;  /* 0x0000000104048899 */ /* 0x000fe2000800063f */
[C---:B------:R-:W-:Y:S02]  /*0b20*/  IMAD.IADD R2, R12.reuse, 0x1, -R11 ;  /* 0x000000010c027824 */ /* 0x040fe400078e0a0b */
[----:B------:R-:W-:-:S03]  /*0b30*/  IMAD.SHL.U32 R11, R12, 0x4, RZ ;  /* 0x000000040c0b7824 */ /* 0x000fc600078e00ff */
[----:B------:R-:W-:Y:S02]  /*0b40*/  ISETP.NE.AND P5, PT, R2, R3, PT ;  /* 0x000000030200720c */ /* 0x000fe40003fa5270 */
[----:B------:R-:W-:Y:S01]  /*0b50*/  LOP3.LUT R56, R12, 0xc, R11, 0x78, !PT ;  /* 0x0000000c0c387812 */ /* 0x000fe200078e780b */
[----:B-1----:R-:W-:Y:S01]  /*0b60*/  IMAD R11, R9, R23, R6 ;  /* 0x00000017090b7224 */ /* 0x002fe200078e0206 */
[----:B------:R-:W1:Y:S09]  /*0b70*/  LDC R12, c[0x0][0x140] ;  /* 0x00005000ff0c7b82 */ /* 0x000e720000000800 */
[----:B------:R-:W-:Y:S01]  /*0b80*/  @P5 LEA.HI R2, R56, R56, RZ, 0x1 ;  /* 0x0000003838025211 */ /* 0x000fe200078f08ff */
[----:B----4-:R-:W-:-:S03]  /*0b90*/  @!UP0 ULEA UR6, UR7, UR6, 0x18 ;  /* 0x0000000607068291 */ /* 0x010fc6000f8ec03f */
[----:B------:R-:W-:Y:S01]  /*0ba0*/  @P5 SHF.R.S32.HI R2, RZ, 0x1, R2 ;  /* 0x00000001ff025819 */ /* 0x000fe20000011402 */
[----:B------:R-:W-:Y:S01]  /*0bb0*/  VOTEU.ALL UP0, P1 ;  /* 0x00000000003f7886 */ /* 0x000fe20000800000 */
[----:B------:R-:W-:Y:S02]  /*0bc0*/  LOP3.LUT P1, RZ, R10, 0x7, RZ, 0xc0, !PT ;  /* 0x000000070aff7812 */ /* 0x000fe4000782c0ff */
[----:B------:R-:W-:Y:S02]  /*0bd0*/  @P5 ISETP.NE.AND P6, PT, R2, R11, PT ;  /* 0x0000000b0200520c */ /* 0x000fe40003fc5270 */
[----:B------:R-:W-:Y:S02]  /*0be0*/  ISETP.LT.U32.AND P1, PT, R56, 0x2, !P1 ;  /* 0x000000023800780c */ /* 0x000fe40004f21070 */
[----:B------:R-:W-:Y:S02]  /*0bf0*/  @P5 SEL R57, RZ, 0x1, P6 ;  /* 0x00000001ff395807 */ /* 0x000fe40003000000 */
[C---:B------:R-:W-:Y:S01]  /*0c00*/  ISETP.NE.AND P5, PT, R8.reuse, RZ, PT ;  /* 0x000000ff0800720c */ /* 0x040fe20003fa5270 */
[----:B------:R-:W-:Y:S01]  /*0c10*/  VIADD R8, R8, 0xffffffff ;  /* 0xffffffff08087836 */ /* 0x000fe20000000000 */
[----:B-1----:R-:W-:Y:S01]  /*0c20*/  ISETP.EQ.U32.AND P2, PT, R12, 0x1, PT ;  /* 0x000000010c00780c */ /* 0x002fe20003f42070 */
[----:B------:R-:W1:Y:S02]  /*0c30*/  FENCE.VIEW.ASYNC.S ;  /* 0x00000000000073c6 */ /* 0x000e640000000000 */
[----:B-1----:R1:W4:Y:S01]  /*0c40*/  @!UP0 SYNCS.EXCH.64 URZ, [UR6+0xb0], UR4 ;  /* 0x0000b004063f85b2 */ /* 0x0023220008000100 */
[----:B------:R-:W-:-:S02]  /*0c50*/  ISETP.EQ.AND P6, PT, R0, 0x2, !P5 ;  /* 0x000000020000780c */ /* 0x000fc40006fc2270 */
[----:B------:R-:W-:Y:S02]  /*0c60*/  SEL R2, RZ, 0x1, !P1 ;  /* 0x00000001ff027807 */ /* 0x000fe40004800000 */
[----:B------:R-:W-:Y:S02]  /*0c70*/  ISETP.GE.U32.AND P1, PT, R8, 0x2, PT ;  /* 0x000000020800780c */ /* 0x000fe40003f26070 */
[----:B------:R-:W-:Y:S02]  /*0c80*/  SEL R19, RZ, 0x1, !P6 ;  /* 0x00000001ff137807 */ /* 0x000fe40007000000 */
[----:B------:R-:W-:Y:S02]  /*0c90*/  LOP3.LUT R57, R57, R2, RZ, 0xc0, !PT ;  /* 0x0000000239397212 */ /* 0x000fe400078ec0ff */
[----:B------:R-:W-:Y:S02]  /*0ca0*/  SEL R19, R19, 0x2, P1 ;  /* 0x0000000213137807 */ /* 0x000fe40000800000 */
[----:B------:R-:W-:Y:S01]  /*0cb0*/  SEL R22, R22, 0x2, P1 ;  /* 0x0000000216167807 */ /* 0x000fe20000800000 */
[----:B------:R1:W1:Y:S01]  /*0cc0*/  @!UP1 SYNCS.EXCH.64 URZ, [UR6+0xb8], UR4 ;  /* 0x0000b804063f95b2 */ /* 0x0002620008000100 */
[----:B------:R-:W-:Y:S01]  /*0cd0*/  NOP ;  /* 0x0000000000007918 */ /* 0x000fe20000000000 */
[----:B------:R-:W-:Y:S05]  /*0ce0*/  @!P2 BRA `(.L_x_9) ;  /* 0x000000000008a947 */ /* 0x000fea0003800000 */
[----:B-1234-:R-:W-:Y:S01]  /*0cf0*/  UCGABAR_ARV ;  /* 0x00000000000079c7 */ /* 0x01efe20008000000 */
[----:B------:R-:W-:Y:S05]  /*0d00*/  BRA `(.L_x_10) ;  /* 0x0000000000047947 */ /* 0x000fea0003800000 */
.L_x_9:
[----:B-1234-:R-:W-:Y:S01]  /*0d10*/  NOP ;  /* 0x0000000000007918 */ /* 0x01efe20000000000 */
.L_x_10:
[----:B------:R-:W1:Y:S01]  /*0d20*/  LDC R2, c[0x0][0x904] ;  /* 0x00024100ff027b82 */ /* 0x000e620000000800 */
[----:B------:R-:W-:Y:S02]  /*0d30*/  IMAD.U32 R10, RZ, RZ, UR9 ;  /* 0x00000009ff0a7e24 */ /* 0x000fe4000f8e00ff */
[----:B------:R-:W-:Y:S01]  /*0d40*/  IMAD.MOV.U32 R11, RZ, RZ, RZ ;  /* 0x000000ffff0b7224 */ /* 0x000fe200078e00ff */
[----:B-1----:R-:W-:-:S04]  /*0d50*/  ISETP.NE.AND P1, PT, R2, 0x1, PT ;  /* 0x000000010200780c */ /* 0x002fc80003f25270 */
[----:B------:R-:W-:-:S09]  /*0d60*/  P2R R7, PR, RZ, 0x2 ;  /* 0x00000002ff077803 */ /* 0x000fd20000000000 */
[----:B------:R-:W1:Y:S01]  /*0d70*/  @P1 LDC R17, c[0x0][0x10] ;  /* 0x00000400ff111b82 */ /* 0x000e620000000800 */
[----:B------:R-:W-:Y:S02]  /*0d80*/  @P1 IMAD.MOV.U32 R7, RZ, RZ, RZ ;  /* 0x000000ffff071224 */ /* 0x000fe400078e00ff */
[----:B------:R-:W-:-:S05]  /*0d90*/  @P1 IMAD.MOV.U32 R15, RZ, RZ, RZ ;  /* 0x000000ffff0f1224 */ /* 0x000fca00078e00ff */
[----:B------:R-:W2:Y:S01]  /*0da0*/  @!P1 LDC R13, c[0x0][0xc] ;  /* 0x00000300ff0d9b82 */ /* 0x000ea20000000800 */
[----:B------:R-:W-:Y:S01]  /*0db0*/  ULDC UR4, c[0x0][0xc] ;  /* 0x0000030000047ab9 */ /* 0x000fe20000000800 */
[----:B------:R-:W-:Y:S01]  /*0dc0*/  ULDC UR5, c[0x0][0x10] ;  /* 0x0000040000057ab9 */ /* 0x000fe20000000800 */
[----:B------:R-:W-:Y:S01]  /*0dd0*/  ULDC UR6, c[0x0][0x14] ;  /* 0x0000050000067ab9 */ /* 0x000fe20000000800 */
[----:B------:R-:W-:-:S04]  /*0de0*/  UIMAD.WIDE.U32 UR4, UR4, UR5, URZ ;  /* 0x00000005040472a5 */ /* 0x000fc8000f8e003f */
[----:B------:R-:W-:Y:S02]  /*0df0*/  UIMAD.WIDE.U32 UR36, UR4, UR6, URZ ;  /* 0x00000006042472a5 */ /* 0x000fe4000f8e003f */
[----:B------:R-:W-:-:S04]  /*0e00*/  UIMAD UR42, UR5, UR6, URZ ;  /* 0x00000006052a72a4 */ /* 0x000fc8000f8e023f */
[----:B------:R-:W-:Y:S01]  /*0e10*/  UIADD3 UR42, UR37, UR42, URZ ;  /* 0x0000002a252a7290 */ /* 0x000fe2000fffe03f */
[----:B-1----:R-:W-:-:S04]  /*0e20*/  @P1 IMAD.WIDE.U32 R16, R17, UR9, R6 ;  /* 0x0000000911101c25 */ /* 0x002fc8000f8e0006 */
[----:B------:R-:W-:Y:S02]  /*0e30*/  @P1 IMAD.IADD R17, R17, 0x1, R15 ;  /* 0x0000000111111824 */ /* 0x000fe400078e020f */
[----:B--2---:R-:W-:-:S04]  /*0e40*/  @!P1 IMAD.WIDE.U32 R10, R6, R13, R10 ;  /* 0x0000000d060a9225 */ /* 0x004fc800078e000a */
[----:B------:R-:W-:Y:S02]  /*0e50*/  @!P1 IMAD.MOV.U32 R16, RZ, RZ, R10 ;  /* 0x000000ffff109224 */ /* 0x000fe400078e000a */
[----:B------:R-:W-:Y:S01]  /*0e60*/  @!P1 IMAD.MOV.U32 R17, RZ, RZ, R11 ;  /* 0x000000ffff119224 */ /* 0x000fe200078e000b */
[----:B------:R-:W-:Y:S06]  /*0e70*/  @!P2 BRA `(.L_x_11) ;  /* 0x00000000000ca947 */ /* 0x000fec0003800000 */
[----:B------:R-:W-:Y:S01]  /*0e80*/  UCGABAR_WAIT ;  /* 0x0000000000007dc7 */ /* 0x000fe20008000000 */
[----:B------:R-:W-:Y:S01]  /*0e90*/  CCTL.IVALL ;  /* 0x00000000ff00798f */ /* 0x000fe20002000000 */
[----:B------:R-:W-:Y:S05]  /*0ea0*/  BRA `(.L_x_12) ;  /* 0x0000000000047947 */ /* 0x000fea0003800000 */
.L_x_11:
[----:B------:R-:W-:Y:S06]  /*0eb0*/  BAR.SYNC.DEFER_BLOCKING 0x0 ;  /* 0x0000000000007b1d */ /* 0x000fec0000010000 */
.L_x_12:
[----:B------:R-:W1:Y:S01]  /*0ec0*/  S2UR UR41, SR_CgaCtaId ;  /* 0x00000000002979c3 */ /* 0x000e620000008800 */
[----:B------:R-:W-:Y:S04]  /*0ed0*/  BSSY B6, `(.L_x_13) ;  /* 0x0000631000067945 */ /* 0x000fe80003800000 */
[----:B------:R-:W-:Y:S05]  /*0ee0*/  @!P5 BRA `(.L_x_14) ;  /* 0x000000380098d947 */ /* 0x000fea0003800000 */
[----:B------:R-:W-:-:S13]  /*0ef0*/  ISETP.GT.U32.AND P0, PT, R8, 0x1, PT ;  /* 0x000000010800780c */ /* 0x000fda0003f04070 */
[----:B------:R-:W-:Y:S05]  /*0f00*/  @P0 BRA `(.L_x_15) ;  /* 0x0000006000b40947 */ /* 0x000fea0003800000 */
[----:B------:R-:W-:Y:S01]  /*0f10*/  ULDC.64 UR4, c[0x0][0x8f8] ;  /* 0x00023e0000047ab9 */ /* 0x000fe20000000a00 */
[----:B------:R-:W-:Y:S01]  /*0f20*/  UMOV UR47, 0xffffffff ;  /* 0xffffffff002f7882 */ /* 0x000fe20000000000 */
[----:B------:R-:W-:Y:S01]  /*0f30*/  ISETP.GE.U32.AND P0, PT, R16, UR4, PT ;  /* 0x0000000410007c0c */ /* 0x000fe2000bf06070 */
[----:B------:R-:W-:Y:S01]  /*0f40*/  IMAD.MOV.U32 R64, RZ, RZ, -0x1 ;  /* 0xffffffffff407424 */ /* 0x000fe200078e00ff */
[----:B------:R-:W-:Y:S01]  /*0f50*/  PRMT R58, RZ, 0x7610, R58 ;  /* 0x00007610ff3a7816 */ /* 0x000fe2000000003a */
[----:B------:R-:W-:Y:S01]  /*0f60*/  IMAD.MOV.U32 R66, RZ, RZ, -0x1 ;  /* 0xffffffffff427424 */ /* 0x000fe200078e00ff */
[----:B------:R-:W-:Y:S02]  /*0f70*/  ISETP.GE.U32.AND.EX P0, PT, R17, UR5, PT, P0 ;  /* 0x0000000511007c0c */ /* 0x000fe4000bf06100 */
[----:B------:R-:W-:-:S11]  /*0f80*/  PRMT R0, RZ, 0x7610, R0 ;  /* 0x00007610ff007816 */ /* 0x000fd60000000000 */
[----:B------:R-:W-:Y:S05]  /*0f90*/  @P0 BRA `(.L_x_16) ;  /* 0x00000004002c0947 */ /* 0x000fea0003800000 */
[----:B------:R-:W2:Y:S01]  /*0fa0*/  LDC.64 R20, c[0x0][0x8d0] ;  /* 0x00023400ff147b82 */ /* 0x000ea20000000a00 */
[----:B------:R-:W-:Y:S02]  /*0fb0*/  IMAD.MOV.U32 R4, RZ, RZ, R16 ;  /* 0x000000ffff047224 */ /* 0x000fe400078e0010 */
[----:B------:R-:W-:-:S05]  /*0fc0*/  IMAD.MOV.U32 R5, RZ, RZ, R17 ;  /* 0x000000ffff057224 */ /* 0x000fca00078e0011 */
[----:B------:R-:W3:Y:S08]  /*0fd0*/  LDC R0, c[0x0][0x8d8] ;  /* 0x00023600ff007b82 */ /* 0x000ef00000000800 */
[----:B------:R-:W4:Y:S01]  /*0fe0*/  LDC.64 R24, c[0x0][0x8c8] ;  /* 0x00023200ff187b82 */ /* 0x000f220000000a00 */
[----:B--2---:R-:W-:-:S04]  /*0ff0*/  ISETP.NE.U32.AND P0, PT, R20, RZ, PT ;  /* 0x000000ff1400720c */ /* 0x004fc80003f05070 */
[----:B------:R-:W-:-:S13]  /*1000*/  ISETP.NE.AND.EX P0, PT, R21, RZ, PT, P0 ;  /* 0x000000ff1500720c */ /* 0x000fda0003f05300 */
[----:B---34-:R-:W-:Y:S05]  /*1010*/  @!P0 BRA `(.L_x_17) ;  /* 0x0000000000288947 */ /* 0x018fea0003800000 */
[----:B------:R-:W2:Y:S02]  /*1020*/  LDC R13, c[0x0][0x8dc] ;  /* 0x00023700ff0d7b82 */ /* 0x000ea40000000800 */
[----:B--2---:R-:W-:-:S05]  /*1030*/  IADD3 R13, P0, R16, R13, RZ ;  /* 0x0000000d100d7210 */ /* 0x004fca0007f1e0ff */
[----:B------:R-:W-:-:S04]  /*1040*/  IMAD.X R15, RZ, RZ, R17, P0 ;  /* 0x000000ffff0f7224 */ /* 0x000fc800000e0611 */
[----:B------:R-:W-:-:S04]  /*1050*/  IMAD.WIDE.U32 R4, R15, R20, RZ ;  /* 0x000000140f047225 */ /* 0x000fc800078e00ff */
[----:B------:R-:W-:-:S04]  /*1060*/  IMAD.WIDE.U32 R10, P0, R13, R21, R4 ;  /* 0x000000150d0a7225 */ /* 0x000fc80007800004 */
[----:B------:R-:W-:-:S04]  /*1070*/  IMAD.WIDE.U32 R4, R13, R20, RZ ;  /* 0x000000140d047225 */ /* 0x000fc800078e00ff */
[----:B------:R-:W-:Y:S01]  /*1080*/  IMAD.X R13, RZ, RZ, RZ, P0 ;  /* 0x000000ffff0d7224 */ /* 0x000fe200000e06ff */
[----:B------:R-:W-:Y:S01]  /*1090*/  IADD3 RZ, P0, R5, R10, RZ ;  /* 0x0000000a05ff7210 */ /* 0x000fe20007f1e0ff */
[----:B------:R-:W-:-:S04]  /*10a0*/  IMAD.MOV.U32 R12, RZ, RZ, R11 ;  /* 0x000000ffff0c7224 */ /* 0x000fc800078e000b */
[----:B------:R-:W-:-:S08]  /*10b0*/  IMAD.WIDE.U32.X R4, R15, R21, R12, P0 ;  /* 0x000000150f047225 */ /* 0x000fd000000e040c */
.L_x_17:
[----:B------:R-:W2:Y:S01]  /*10c0*/  LDC.64 R26, c[0x0][0x8e8] ;  /* 0x00023a00ff1a7b82 */ /* 0x000ea20000000a00 */
[-CC-:B------:R-:W-:Y:S01]  /*10d0*/  SHF.R.U64 R29, R4, R0.reuse, R5.reuse ;  /* 0x00000000041d7219 */ /* 0x180fe20000001205 */
[----:B------:R-:W-:Y:S01]  /*10e0*/  IMAD R28, R9, R23, R6 ;  /* 0x00000017091c7224 */ /* 0x000fe200078e0206 */
[----:B------:R-:W-:Y:S01]  /*10f0*/  SHF.R.U32.HI R0, RZ, R0, R5 ;  /* 0x00000000ff007219 */ /* 0x000fe20000011605 */
[----:B------:R-:W-:Y:S01]  /*1100*/  IMAD.MOV.U32 R30, RZ, RZ, 0x1 ;  /* 0x00000001ff1e7424 */ /* 0x000fe200078e00ff */
[----:B------:R-:W-:-:S03]  /*1110*/  IADD3 R7, P0, RZ, -R29, RZ ;  /* 0x8000001dff077210 */ /* 0x000fc60007f1e0ff */
[----:B------:R-:W3:Y:S02]  /*1120*/  LDC R8, c[0x0][0x8c0] ;  /* 0x00023000ff087b82 */ /* 0x000ee40000000800 */
[----:B------:R-:W-:-:S04]  /*1130*/  IMAD.X R5, RZ, RZ, ~R0, P0 ;  /* 0x000000ffff057224 */ /* 0x000fc800000e0e00 */
[-C--:B------:R-:W-:Y:S02]  /*1140*/  IMAD R0, R5, R24.reuse, RZ ;  /* 0x0000001805007224 */ /* 0x080fe400078e02ff */
[----:B------:R-:W4:Y:S01]  /*1150*/  LDC R11, c[0x0][0x8b0] ;  /* 0x00022c00ff0b7b82 */ /* 0x000f220000000800 */
[----:B------:R-:W-:-:S04]  /*1160*/  IMAD.WIDE.U32 R4, R7, R24, R16 ;  /* 0x0000001807047225 */ /* 0x000fc800078e0010 */
[----:B------:R-:W-:Y:S02]  /*1170*/  IMAD R7, R7, R25, R0 ;  /* 0x0000001907077224 */ /* 0x000fe400078e0200 */
[----:B------:R-:W-:Y:S01]  /*1180*/  IMAD.MOV.U32 R0, RZ, RZ, -0x1 ;  /* 0xffffffffff007424 */ /* 0x000fe200078e00ff */
[----:B------:R-:W5:Y:S01]  /*1190*/  LDC R21, c[0x0][0x900] ;  /* 0x00024000ff157b82 */ /* 0x000f620000000800 */
[----:B------:R-:W-:Y:S01]  /*11a0*/  IMAD.IADD R5, R5, 0x1, R7 ;  /* 0x0000000105057824 */ /* 0x000fe200078e0207 */
[----:B--2---:R-:W-:-:S04]  /*11b0*/  ISETP.NE.U32.AND P0, PT, R26, RZ, PT ;  /* 0x000000ff1a00720c */ /* 0x004fc80003f05070 */
[----:B------:R-:W-:Y:S02]  /*11c0*/  ISETP.NE.AND.EX P0, PT, R27, RZ, PT, P0 ;  /* 0x000000ff1b00720c */ /* 0x000fe40003f05300 */
[----:B------:R-:W2:Y:S01]  /*11d0*/  LDC R15, c[0x0][0x8a8] ;  /* 0x00022a00ff0f7b82 */ /* 0x000ea20000000800 */
[-CC-:B---3--:R-:W-:Y:S02]  /*11e0*/  SHF.R.U64 R13, R4, R8.reuse, R5.reuse ;  /* 0x00000008040d7219 */ /* 0x188fe40000001205 */
[----:B------:R-:W-:-:S05]  /*11f0*/  SHF.R.U32.HI R4, RZ, R8, R5 ;  /* 0x00000008ff047219 */ /* 0x000fca0000011605 */
[----:B------:R-:W3:Y:S01]  /*1200*/  LDC R12, c[0x0][0x8f0] ;  /* 0x00023c00ff0c7b82 */ /* 0x000ee20000000800 */
[-CC-:B----4-:R-:W-:Y:S02]  /*1210*/  SHF.R.U64 R25, R13, R11.reuse, R4.reuse ;  /* 0x0000000b0d197219 */ /* 0x190fe40000001204 */
[----:B------:R-:W-:-:S05]  /*1220*/  SHF.R.U32.HI R4, RZ, R11, R4 ;  /* 0x0000000bff047219 */ /* 0x000fca0000011604 */
[----:B------:R-:W4:Y:S01]  /*1230*/  LDC R14, c[0x0][0x8e0] ;  /* 0x00023800ff0e7b82 */ /* 0x000f220000000800 */
[-CC-:B-----5:R-:W-:Y:S02]  /*1240*/  SHF.R.U64 R24, R25, R21.reuse, R4.reuse ;  /* 0x0000001519187219 */ /* 0x1a0fe40000001204 */
[-C--:B------:R-:W-:Y:S02]  /*1250*/  SHF.L.U32 R0, R0, R21.reuse, RZ ;  /* 0x0000001500007219 */ /* 0x080fe400000006ff */
[----:B------:R-:W-:Y:S01]  /*1260*/  SHF.R.U32.HI R5, RZ, R21, R4 ;  /* 0x00000015ff057219 */ /* 0x000fe20000011604 */
[----:B------:R-:W-:Y:S01]  /*1270*/  IMAD.MOV.U32 R4, RZ, RZ, R24 ;  /* 0x000000ffff047224 */ /* 0x000fe200078e0018 */
[----:B------:R-:W-:Y:S01]  /*1280*/  LOP3.LUT R10, RZ, R0, RZ, 0x33, !PT ;  /* 0x00000000ff0a7212 */ /* 0x000fe200078e33ff */
[----:B------:R-:W1:Y:S01]  /*1290*/  LDC R20, c[0x0][0x8b8] ;  /* 0x00022e00ff147b82 */ /* 0x000e620000000800 */
[----:B------:R-:W-:Y:S05]  /*12a0*/  @!P0 BRA `(.L_x_18) ;  /* 0x0000000000288947 */ /* 0x000fea0003800000 */
[----:B------:R-:W5:Y:S02]  /*12b0*/  LDC R9, c[0x0][0x8f4] ;  /* 0x00023d00ff097b82 */ /* 0x000f640000000800 */
[----:B-----5:R-:W-:-:S05]  /*12c0*/  IADD3 R9, P0, R24, R9, RZ ;  /* 0x0000000918097210 */ /* 0x020fca0007f1e0ff */
        /* <DEDUP_REMOVED lines=8> */
.L_x_18:
[----:B---3--:R-:W-:Y:S01]  /*1350*/  SHF.R.U64 R4, R4, R12, R5 ;  /* 0x0000000c04047219 */ /* 0x008fe20000001205 */
[----:B--2---:R-:W-:Y:S01]  /*1360*/  VIADD R6, R15, 0xffffffff ;  /* 0xffffffff0f067836 */ /* 0x004fe20000000000 */
[----:B------:R-:W-:Y:S02]  /*1370*/  SHF.L.U32 R0, R30, R21, RZ ;  /* 0x000000151e007219 */ /* 0x000fe400000006ff */
[----:B------:R-:W-:Y:S01]  /*1380*/  LOP3.LUT R5, R25, R10, RZ, 0xc0, !PT ;  /* 0x0000000a19057212 */ /* 0x000fe200078ec0ff */
[----:B------:R-:W-:Y:S01]  /*1390*/  IMAD.MOV R7, RZ, RZ, -R4 ;  /* 0x000000ffff077224 */ /* 0x000fe200078e0a04 */
[----:B------:R-:W-:Y:S02]  /*13a0*/  SEL R3, R3, R28, !P1 ;  /* 0x0000001c03037207 */ /* 0x000fe40004800000 */
[----:B------:R-:W-:Y:S01]  /*13b0*/  LOP3.LUT R6, R13, R6, RZ, 0xc0, !PT ;  /* 0x000000060d067212 */ /* 0x000fe200078ec0ff */
[----:B------:R-:W-:Y:S01]  /*13c0*/  IMAD R4, R0, R4, R5 ;  /* 0x0000000400047224 */ /* 0x000fe200078e0205 */
[----:B------:R-:W-:Y:S01]  /*13d0*/  R2UR UR47, R29 ;  /* 0x000000001d2f72ca */ /* 0x000fe200000e0000 */
[----:B----4-:R-:W-:-:S02]  /*13e0*/  IMAD R0, R7, R14, R24 ;  /* 0x0000000e07007224 */ /* 0x010fc400078e0218 */
[----:B-1----:R-:W-:Y:S02]  /*13f0*/  IMAD R3, R4, R20, R3 ;  /* 0x0000001404037224 */ /* 0x002fe400078e0203 */
[----:B------:R-:W-:Y:S02]  /*1400*/  IMAD R0, R0, R15, R6 ;  /* 0x0000000f00007224 */ /* 0x000fe400078e0206 */
[----:B------:R-:W-:-:S03]  /*1410*/  IMAD.MOV.U32 R4, RZ, RZ, 0x1 ;  /* 0x00000001ff047424 */ /* 0x000fc600078e00ff */
[----:B------:R-:W-:Y:S02]  /*1420*/  SEL R66, R0, R3, !P1 ;  /* 0x0000000300427207 */ /* 0x000fe40004800000 */
[----:B------:R-:W-:Y:S02]  /*1430*/  SEL R64, R3, R0, !P1 ;  /* 0x0000000003407207 */ /* 0x000fe40004800000 */
[----:B------:R-:W-:-:S07]  /*1440*/  PRMT R0, R4, 0x7610, R0 ;  /* 0x0000761004007816 */ /* 0x000fce0000000000 */
.L_x_16:
[----:B------:R-:W-:-:S08]  /*1450*/  NOP ;  /* 0x0000000000007918 */ /* 0x000fd00000000000 */
[----:B------:R-:W2:Y:S02]  /*1460*/  USETMAXREG.TRY_ALLOC.CTAPOOL UP0, 0xe8 ;  /* 0x000000e8000079c8 */ /* 0x000ea40008000600 */
[----:B--2---:R-:W-:-:S13]  /*1470*/  PLOP3.LUT P0, PT, PT, PT, UP0, 0x80, 0x0 ;  /* 0x000000000000781c */ /* 0x004fda0003f0f008 */
[----:B------:R-:W-:Y:S05]  /*1480*/  @!P0 BRA `(.L_x_16) ;  /* 0xfffffffc00f08947 */ /* 0x000fea000383ffff */
[----:B------:R-:W-:Y:S02]  /*1490*/  ULDC.64 UR4, c[0x0][0x590] ;  /* 0x0001640000047ab9 */ /* 0x000fe40000000a00 */
[----:B------:R-:W-:Y:S02]  /*14a0*/  IMAD.U32 R74, RZ, RZ, UR4 ;  /* 0x00000004ff4a7e24 */ /* 0x000fe4000f8e00ff */
[----:B------:R-:W-:-:S03]  /*14b0*/  IMAD.U32 R75, RZ, RZ, UR5 ;  /* 0x00000005ff4b7e24 */ /* 0x000fc6000f8e00ff */
[----:B------:R-:W-:-:S04]  /*14c0*/  ISETP.NE.U32.AND P0, PT, R74, RZ, PT ;  /* 0x000000ff4a00720c */ /* 0x000fc80003f05070 */
[----:B------:R-:W-:-:S13]  /*14d0*/  ISETP.NE.AND.EX P0, PT, R75, RZ, PT, P0 ;  /* 0x000000ff4b00720c */ /* 0x000fda0003f05300 */
[----:B------:R-:W-:Y:S05]  /*14e0*/  @P0 BRA `(.L_x_19) ;  /* 0x00000000002c0947 */ /* 0x000fea0003800000 */
[----:B------:R-:W-:Y:S02]  /*14f0*/  ULDC.64 UR4, c[0x0][0x588] ;  /* 0x0001620000047ab9 */ /* 0x000fe40000000a00 */
[----:B------:R-:W-:-:S04]  /*1500*/  ISETP.NE.U32.AND P0, PT, RZ, UR4, PT ;  /* 0x00000004ff007c0c */ /* 0x000fc8000bf05070 */
[----:B------:R-:W-:-:S13]  /*1510*/  ISETP.NE.AND.EX P0, PT, RZ, UR5, PT, P0 ;  /* 0x00000005ff007c0c */ /* 0x000fda000bf05300 */
[----:B------:R-:W-:Y:S05]  /*1520*/  @!P0 BRA `(.L_x_20) ;  /* 0x0000000000108947 */ /* 0x000fea0003800000 */
[----:B------:R-:W2:Y:S02]  /*1530*/  LDC.64 R4, c[0x0][0x588] ;  /* 0x00016200ff047b82 */ /* 0x000ea40000000a00 */
[----:B--2---:R2:W5:Y:S01]  /*1540*/  LDG.E R59, desc[UR54][R4.64] ;  /* 0x00000036043b7981 */ /* 0x004562000c1e1900 */
[----:B------:R-:W-:Y:S01]  /*1550*/  IMAD.MOV.U32 R58, RZ, RZ, 0x1 ;  /* 0x00000001ff3a7424 */ /* 0x000fe200078e00ff */
[----:B------:R-:W-:Y:S06]  /*1560*/  BRA `(.L_x_19) ;  /* 0x00000000000c7947 */ /* 0x000fec0003800000 */
.L_x_20:
[----:B------:R-:W-:Y:S01]  /*1570*/  ULDC UR4, c[0x0][0x580] ;  /* 0x0001600000047ab9 */ /* 0x000fe20000000800 */
[----:B------:R-:W-:Y:S02]  /*1580*/  IMAD.MOV.U32 R58, RZ, RZ, 0x1 ;  /* 0x00000001ff3a7424 */ /* 0x000fe400078e00ff */
[----:B------:R-:W-:-:S07]  /*1590*/  IMAD.U32 R59, RZ, RZ, UR4 ;  /* 0x00000004ff3b7e24 */ /* 0x000fce000f8e00ff */
.L_x_19:
[----:B------:R-:W-:Y:S02]  /*15a0*/  ULDC.64 UR4, c[0x0][0x5b0] ;  /* 0x00016c0000047ab9 */ /* 0x000fe40000000a00 */
[----:B------:R-:W-:-:S04]  /*15b0*/  ISETP.NE.U32.AND P0, PT, RZ, UR4, PT ;  /* 0x00000004ff007c0c */ /* 0x000fc8000bf05070 */
[----:B------:R-:W-:-:S13]  /*15c0*/  ISETP.NE.AND.EX P0, PT, RZ, UR5, PT, P0 ;  /* 0x00000005ff007c0c */ /* 0x000fda000bf05300 */
[----:B------:R-:W-:Y:S05]  /*15d0*/  @P0 BRA `(.L_x_21) ;  /* 0x0000000000240947 */ /* 0x000fea0003800000 */
[----:B------:R-:W-:Y:S02]  /*15e0*/  ULDC.64 UR4, c[0x0][0x5a8] ;  /* 0x00016a0000047ab9 */ /* 0x000fe40000000a00 */
[----:B------:R-:W-:-:S04]  /*15f0*/  ISETP.NE.U32.AND P0, PT, RZ, UR4, PT ;  /* 0x00000004ff007c0c */ /* 0x000fc8000bf05070 */
[----:B------:R-:W-:-:S13]  /*1600*/  ISETP.NE.AND.EX P0, PT, RZ, UR5, PT, P0 ;  /* 0x00000005ff007c0c */ /* 0x000fda000bf05300 */
[----:B------:R-:W-:Y:S05]  /*1610*/  @!P0 BRA `(.L_x_22) ;  /* 0x00000000000c8947 */ /* 0x000fea0003800000 */
[----:B------:R-:W3:Y:S02]  /*1620*/  LDC.64 R60, c[0x0][0x5a8] ;  /* 0x00016a00ff3c7b82 */ /* 0x000ee40000000a00 */
[----:B---3--:R3:W5:Y:S01]  /*1630*/  LDG.E R60, desc[UR54][R60.64] ;  /* 0x000000363c3c7981 */ /* 0x008762000c1e1900 */
[----:B------:R-:W-:Y:S05]  /*1640*/  BRA `(.L_x_21) ;  /* 0x0000000000087947 */ /* 0x000fea0003800000 */
.L_x_22:
[----:B------:R-:W-:Y:S02]  /*1650*/  ULDC UR4, c[0x0][0x5a0] ;  /* 0x0001680000047ab9 */ /* 0x000fe40000000800 */
[----:B------:R-:W-:-:S07]  /*1660*/  IMAD.U32 R60, RZ, RZ, UR4 ;  /* 0x00000004ff3c7e24 */ /* 0x000fce000f8e00ff */
.L_x_21:
[----:B------:R-:W-:Y:S01]  /*1670*/  LOP3.LUT P1, RZ, R0, 0xff, RZ, 0xc0, !PT ;  /* 0x000000ff00ff7812 */ /* 0x000fe2000782c0ff */
[----:B------:R-:W-:Y:S01]  /*1680*/  UMOV UR38, URZ ;  /* 0x0000003f00267c82 */ /* 0x000fe20008000000 */
[----:B------:R-:W-:-:S11]  /*1690*/  PLOP3.LUT P0, PT, PT, PT, PT, 0x80, 0x0 ;  /* 0x000000000000781c */ /* 0x000fd60003f0f070 */
[----:B------:R-:W-:Y:S05]  /*16a0*/  @!P1 BRA `(.L_x_23) ;  /* 0x00000030000c9947 */ /* 0x000fea0003800000 */
[----:B------:R-:W-:Y:S01]  /*16b0*/  ULDC UR4, c[0x0][0x28c] ;  /* 0x0000a30000047ab9 */ /* 0x000fe20000000800 */
[----:B------:R-:W-:Y:S01]  /*16c0*/  LOP3.LUT R73, R22, 0x1, RZ, 0xfc, !PT ;  /* 0x0000000116497812 */ /* 0x000fe200078efcff */
[----:B------:R-:W-:Y:S01]  /*16d0*/  UIADD3 UR4, UR4, 0x3f, URZ ;  /* 0x0000003f04047890 */ /* 0x000fe2000fffe03f */
[----:B------:R-:W-:Y:S01]  /*16e0*/  LOP3.LUT R72, R19, 0x1, RZ, 0xfc, !PT ;  /* 0x0000000113487812 */ /* 0x000fe200078efcff */
[----:B-----5:R-:W-:Y:S01]  /*16f0*/  IMAD.MOV.U32 R62, RZ, RZ, R59 ;  /* 0x000000ffff3e7224 */ /* 0x020fe200078e003b */
[C---:B------:R-:W-:Y:S01]  /*1700*/  PRMT R63, R58.reuse, 0x7610, R63 ;  /* 0x000076103a3f7816 */ /* 0x040fe2000000003f */
[----:B------:R-:W-:Y:S01]  /*1710*/  USHF.R.S32.HI UR5, URZ, 0x1f, UR4 ;  /* 0x0000001f3f057899 */ /* 0x000fe20008011404 */
[----:B---3--:R-:W-:Y:S01]  /*1720*/  PRMT R61, R58, 0x7610, R61 ;  /* 0x000076103a3d7816 */ /* 0x008fe2000000003d */
[----:B------:R-:W-:Y:S01]  /*1730*/  IMAD.MOV.U32 R65, RZ, RZ, R59 ;  /* 0x000000ffff417224 */ /* 0x000fe200078e003b */
[----:B------:R-:W-:Y:S01]  /*1740*/  ULDC.64 UR56, c[0x0][0x198] ;  /* 0x0000660000387ab9 */ /* 0x000fe20000000a00 */
[----:B------:R-:W-:Y:S01]  /*1750*/  ULEA.HI UR5, UR5, UR4, URZ, 0x6 ;  /* 0x0000000405057291 */ /* 0x000fe2000f8f303f */
[----:B------:R-:W-:Y:S01]  /*1760*/  UMOV UR49, 0x1 ;  /* 0x0000000100317882 */ /* 0x000fe20000000000 */
[----:B------:R-:W-:Y:S01]  /*1770*/  UMOV UR39, URZ ;  /* 0x0000003f00277c82 */ /* 0x000fe20008000000 */
[----:B------:R-:W-:Y:S01]  /*1780*/  UMOV UR40, URZ ;  /* 0x0000003f00287c82 */ /* 0x000fe20008000000 */
[----:B------:R-:W-:Y:S01]  /*1790*/  UMOV UR43, URZ ;  /* 0x0000003f002b7c82 */ /* 0x000fe20008000000 */
[----:B------:R-:W-:Y:S01]  /*17a0*/  USHF.R.S32.HI UR50, URZ, 0x6, UR5 ;  /* 0x000000063f327899 */ /* 0x000fe20008011405 */
[----:B------:R-:W-:Y:S01]  /*17b0*/  UMOV UR38, URZ ;  /* 0x0000003f00267c82 */ /* 0x000fe20008000000 */
[----:B------:R-:W-:-:S10]  /*17c0*/  UMOV UR48, URZ ;  /* 0x0000003f00307c82 */ /* 0x000fd40008000000 */
.L_x_78:
[----:B------:R-:W-:Y:S01]  /*17d0*/  LOP3.LUT R0, R18, 0x80, RZ, 0xc0, !PT ;  /* 0x0000008012007812 */ /* 0x000fe200078ec0ff */
[----:B------:R-:W3:Y:S01]  /*17e0*/  S2UR UR51, SR_CgaCtaId ;  /* 0x00000000003379c3 */ /* 0x000ee20000008800 */
[----:B------:R-:W-:Y:S02]  /*17f0*/  UMOV UR52, 0x400 ;  /* 0x0000040000347882 */ /* 0x000fe40000000000 */
[----:B------:R-:W-:-:S06]  /*1800*/  SHF.R.U32.HI R0, RZ, 0x7, R0 ;  /* 0x00000007ff007819 */ /* 0x000fcc0000011600 */
[----:B------:R-:W4:Y:S01]  /*1810*/  SHFL.IDX PT, R0, R0, RZ, 0x1f ;  /* 0x00001fff00007589 */ /* 0x000f2200000e0000 */
[----:B---3--:R-:W-:Y:S01]  /*1820*/  ULEA UR52, UR51, UR52, 0x18 ;  /* 0x0000003433347291 */ /* 0x008fe2000f8ec03f */
[----:B----4-:R-:W-:-:S13]  /*1830*/  R2UR UR4, R0 ;  /* 0x00000000000472ca */ /* 0x010fda00000e0000 */
[----:B------:R-:W-:-:S04]  /*1840*/  ULEA.HI UR5, UR4, UR4, URZ, 0x1 ;  /* 0x0000000404057291 */ /* 0x000fc8000f8f083f */
[----:B------:R-:W-:-:S04]  /*1850*/  ULOP3.LUT UR5, UR5, 0x7fffe, URZ, 0xc0, !UPT ;  /* 0x0007fffe05057892 */ /* 0x000fc8000f8ec03f */
[----:B------:R-:W-:-:S03]  /*1860*/  UIADD3 UR5, UR4, -UR5, URZ ;  /* 0x8000000504057290 */ /* 0x000fc6000fffe03f */
[----:B------:R-:W-:Y:S01]  /*1870*/  ULDC UR4, c[0x0][0x28c] ;  /* 0x0000a30000047ab9 */ /* 0x000fe20000000800 */
[----:B------:R-:W-:Y:S01]  /*1880*/  ULEA UR5, UR5, UR52, 0xd ;  /* 0x0000003405057291 */ /* 0x000fe2000f8e683f */
[----:B------:R-:W-:-:S03]  /*1890*/  ISETP.LT.AND P0, PT, RZ, UR4, PT ;  /* 0x00000004ff007c0c */ /* 0x000fc6000bf01270 */
[----:B------:R-:W-:-:S04]  /*18a0*/  UIADD3 UR5, UR5, 0x6400, URZ ;  /* 0x0000640005057890 */ /* 0x000fc8000fffe03f */
[----:B------:R-:W-:-:S04]  /*18b0*/  USHF.R.U32.HI UR5, URZ, 0x4, UR5 ;  /* 0x000000043f057899 */ /* 0x000fc80008011605 */
[----:B------:R-:W-:Y:S02]  /*18c0*/  ULOP3.LUT UR44, UR5, 0x3fff, URZ, 0xc0, !UPT ;  /* 0x00003fff052c7892 */ /* 0x000fe4000f8ec03f */
[----:B------:R-:W-:Y:S10]  /*18d0*/  @P0 BRA `(.L_x_24) ;  /* 0x0000000000400947 */ /* 0x000ff40003800000 */
[----:B------:R-:W-:Y:S01]  /*18e0*/  MOV R0, 0x0 ;  /* 0x0000000000007802 */ /* 0x000fe20000000f00 */
[----:B------:R-:W-:Y:S01]  /*18f0*/  ULDC.64 UR4, c[0x4][0x70] ;  /* 0x01001c0000047ab9 */ /* 0x000fe20000000a00 */
[----:B------:R-:W-:Y:S01]  /*1900*/  ULDC.64 UR6, c[0x4][0x8] ;  /* 0x0100020000067ab9 */ /* 0x000fe20000000a00 */
[----:B--2---:R-:W-:Y:S01]  /*1910*/  IMAD.U32 R4, RZ, RZ, UR4 ;  /* 0x00000004ff047e24 */ /* 0x004fe2000f8e00ff */
[----:B------:R2:W3:Y:S01]  /*1920*/  LDC.64 R14, c[0x4][R0] ;  /* 0x01000000000e7b82 */ /* 0x0004e20000000a00 */
[----:B------:R-:W-:Y:S01]  /*1930*/  IMAD.U32 R5, RZ, RZ, UR5 ;  /* 0x00000005ff057e24 */ /* 0x000fe2000f8e00ff */
[----:B------:R-:W-:Y:S01]  /*1940*/  ULDC.64 UR4, c[0x4][0x78] ;  /* 0x01001e0000047ab9 */ /* 0x000fe20000000a00 */
[----:B------:R-:W-:Y:S02]  /*1950*/  IMAD.U32 R10, RZ, RZ, UR6 ;  /* 0x00000006ff0a7e24 */ /* 0x000fe4000f8e00ff */
[----:B------:R-:W-:Y:S02]  /*1960*/  IMAD.U32 R6, RZ, RZ, UR4 ;  /* 0x00000004ff067e24 */ /* 0x000fe4000f8e00ff */
[----:B------:R-:W-:-:S02]  /*1970*/  IMAD.U32 R7, RZ, RZ, UR5 ;  /* 0x00000005ff077e24 */ /* 0x000fc4000f8e00ff */
[----:B------:R-:W-:Y:S02]  /*1980*/  IMAD.U32 R11, RZ, RZ, UR7 ;  /* 0x00000007ff0b7e24 */ /* 0x000fe4000f8e00ff */
[----:B------:R-:W-:Y:S02]  /*1990*/  IMAD.MOV.U32 R8, RZ, RZ, 0x1e1 ;  /* 0x000001e1ff087424 */ /* 0x000fe400078e00ff */
[----:B------:R-:W-:Y:S02]  /*19a0*/  IMAD.MOV.U32 R12, RZ, RZ, 0x1 ;  /* 0x00000001ff0c7424 */ /* 0x000fe400078e00ff */
[----:B--2---:R-:W-:-:S07]  /*19b0*/  IMAD.MOV.U32 R13, RZ, RZ, RZ ;  /* 0x000000ffff0d7224 */ /* 0x004fce00078e00ff */
[----:B------:R-:W-:-:S07]  /*19c0*/  LEPC R20, `(.L_x_24) ;  /* 0x000000001014794e */ /* 0x000fce0000000000 */
[----:B-1-3--:R-:W-:Y:S05]  /*19d0*/  CALL.ABS.NOINC R14 ;  /* 0x000000000e007343 */ /* 0x00afea0003c00000 */
.L_x_24:
[----:B------:R-:W-:-:S13]  /*19e0*/  ISETP.NE.AND P0, PT, R73, 0x3, PT ;  /* 0x000000034900780c */ /* 0x000fda0003f05270 */
[----:B------:R-:W-:Y:S05]  /*19f0*/  @!P0 BRA `(.L_x_25) ;  /* 0x0000000000048947 */ /* 0x000fea0003800000 */
[----:B-1----:R-:W-:Y:S01]  /*1a00*/  BPT.TRAP 0x1 ;  /* 0x000000040000795c */ /* 0x002fe20000300000 */
.L_x_25:
[----:B------:R-:W-:Y:S02]  /*1a10*/  IMAD.U32 R3, RZ, RZ, UR43 ;  /* 0x0000002bff037e24 */ /* 0x000fe4000f8e00ff */
[----:B------:R-:W-:-:S03]  /*1a20*/  IMAD.U32 R0, RZ, RZ, UR40 ;  /* 0x00000028ff007e24 */ /* 0x000fc6000f8e00ff */
[----:B------:R-:W-:Y:S02]  /*1a30*/  LEA R3, R3, UR52, 0x3 ;  /* 0x0000003403037c11 */ /* 0x000fe4000f8e18ff */
[----:B------:R-:W-:-:S04]  /*1a40*/  SHF.L.U32 R0, R0, 0x1f, RZ ;  /* 0x0000001f00007819 */ /* 0x000fc800000006ff */
[----:B------:R3:W4:Y:S01]  /*1a50*/  SYNCS.PHASECHK.TRANS64.TRYWAIT P1, [R3+URZ], R0 ;  /* 0x00000000030075a7 */ /* 0x000722000802017f */
[----:B------:R-:W-:Y:S05]  /*1a60*/  @!P0 BRA `(.L_x_26) ;  /* 0x0000000000048947 */ /* 0x000fea0003800000 */
[----:B-1----:R-:W-:Y:S01]  /*1a70*/  BPT.TRAP 0x1 ;  /* 0x000000040000795c */ /* 0x002fe20000300000 */
.L_x_26:
[----:B----4-:R-:W-:Y:S05]  /*1a80*/  @P1 BRA `(.L_x_27) ;  /* 0x0000000000081947 */ /* 0x010fea0003800000 */
[----:B------:R-:W4:Y:S02]  /*1a90*/  SYNCS.PHASECHK.TRANS64.TRYWAIT P1, [R3+URZ], R0 ;  /* 0x00000000030075a7 */ /* 0x000f24000802017f */
[----:B----4-:R-:W-:Y:S05]  /*1aa0*/  @!P1 BRA `(.L_x_28) ;  /* 0x0000005400d49947 */ /* 0x010fea0003800000 */
.L_x_27:
[----:B------:R-:W-:-:S04]  /*1ab0*/  UISETP.LT.AND UP0, UPT, UR50, 0x1, UPT ;  /* 0x000000013200788c */ /* 0x000fc8000bf01270 */
[----:B------:R-:W-:-:S06]  /*1ac0*/  USEL UR4, UR50, 0x1, UP0 ;  /* 0x0000000132047887 */ /* 0x000fcc0008000000 */
[----:B---34-:R-:W-:Y:S01]  /*1ad0*/  IMAD.U32 R0, RZ, RZ, UR4 ;  /* 0x00000004ff007e24 */ /* 0x018fe2000f8e00ff */
[----:B------:R-:W-:Y:S05]  /*1ae0*/  WARPSYNC.ALL ;  /* 0x0000000000007948 */ /* 0x000fea0003800000 */
[----:B------:R-:W-:-:S04]  /*1af0*/  IADD3 R0, -R0, UR50, RZ ;  /* 0x0000003200007c10 */ /* 0x000fc8000fffe1ff */
[----:B------:R-:W-:Y:S01]  /*1b00*/  ISETP.GE.AND P1, PT, R0, 0x1, PT ;  /* 0x000000010000780c */ /* 0x000fe20003f26270 */
[----:B------:R-:W-:Y:S01]  /*1b10*/  UIADD3 UR4, UR52, 0x26400, URZ ;  /* 0x0002640034047890 */ /* 0x000fe2000fffe03f */
[----:B------:R-:W-:Y:S01]  /*1b20*/  WARPGROUP.ARRIVE ;  /* 0x00000000000079c5 */ /* 0x000fe20000000000 */
[----:B------:R-:W-:Y:S02]  /*1b30*/  ULOP3.LUT UR8, UR44, 0x10000, URZ, 0xfc, !UPT ;  /* 0x000100002c087892 */ /* 0x000fe4000f8efc3f */
[----:B------:R-:W-:Y:S02]  /*1b40*/  USHF.R.U32.HI UR4, URZ, 0x4, UR4 ;  /* 0x000000043f047899 */ /* 0x000fe40008011604 */
[----:B------:R-:W-:Y:S02]  /*1b50*/  ULEA UR10, UR43, UR8, 0xa ;  /* 0x000000082b0a7291 */ /* 0x000fe4000f8e503f */
[----:B------:R-:W-:Y:S01]  /*1b60*/  ULOP3.LUT UR4, UR4, 0x3fff, URZ, 0xc0, !UPT ;  /* 0x00003fff04047892 */ /* 0x000fe2000f8ec03f */
[----:B------:R-:W-:Y:S01]  /*1b70*/  UMOV UR5, 0x40000040 ;  /* 0x4000004000057882 */ /* 0x000fe20000000000 */
[----:B------:R-:W-:-:S02]  /*1b80*/  UMOV UR7, 0x40000040 ;  /* 0x4000004000077882 */ /* 0x000fc40000000000 */
[----:B------:R-:W-:-:S03]  /*1b90*/  ULOP3.LUT UR9, UR4, 0x10000, URZ, 0xfc, !UPT ;  /* 0x0001000004097892 */ /* 0x000fc6000f8efc3f */
[----:B------:R-:W-:Y:S01]  /*1ba0*/  UMOV UR4, UR10 ;  /* 0x0000000a00047c82 */ /* 0x000fe20008000000 */
[----:B------:R-:W-:-:S07]  /*1bb0*/  ULEA UR11, UR43, UR9, 0x9 ;  /* 0x000000092b0b7291 */ /* 0x000fce000f8e483f */
[----:B------:R-:W-:Y:S02]  /*1bc0*/  UMOV UR6, UR11 ;  /* 0x0000000b00067c82 */ /* 0x000fe40008000000 */
[----:B------:R-:W-:Y:S01]  /*1bd0*/  HGMMA.64x64x16.F32 R24, gdesc[UR4], RZ, !UPT, gsb0 ;  /* 0x00e00000041879f0 */ /* 0x000fe2000c0008ff */
[----:B------:R-:W-:Y:S02]  /*1be0*/  UIADD3 UR4, UR10, 0x2, URZ ;  /* 0x000000020a047890 */ /* 0x000fe4000fffe03f */
[----:B------:R-:W-:Y:S01]  /*1bf0*/  UIADD3 UR6, UR11, 0x2, URZ ;  /* 0x000000020b067890 */ /* 0x000fe2000fffe03f */
[----:B------:R-:W-:Y:S01]  /*1c00*/  UMOV UR5, 0x40000040 ;  /* 0x4000004000057882 */ /* 0x000fe20000000000 */
[----:B------:R-:W-:Y:S01]  /*1c10*/  UMOV UR7, 0x40000040 ;  /* 0x4000004000077882 */ /* 0x000fe20000000000 */
[----:B------:R-:W-:Y:S02]  /*1c20*/  WARPGROUP.DEPBAR.LE gsb0, 0x0 ;  /* 0x00008000000079c5 */ /* 0x000fe40000010000 */
[----:B------:R-:W-:-:S06]  /*1c30*/  WARPGROUP.ARRIVE ;  /* 0x00000000000079c5 */ /* 0x000fcc0000000000 */
[----:B------:R-:W-:Y:S01]  /*1c40*/  HGMMA.64x64x16.F32 R24, gdesc[UR4], R24, gsb0 ;  /* 0x00e00000041879f0 */ /* 0x000fe20008000818 */
        /* <DEDUP_REMOVED lines=13> */
[----:B------:R-:W-:Y:S03]  /*1d20*/  HGMMA.64x64x16.F32 R24, gdesc[UR4], R24, gsb0 ;  /* 0x00e00000041879f0 */ /* 0x000fe60008000818 */
[----:B------:R-:W-:Y:S02]  /*1d30*/  WARPGROUP.DEPBAR.LE gsb0, 0x0 ;  /* 0x00008000000079c5 */ /* 0x000fe40000010000 */
[----:B------:R-:W-:Y:S05]  /*1d40*/  @!P1 BRA `(.L_x_29) ;  /* 0x0000000400109947 */ /* 0x000fea0003800000 */
[----:B------:R-:W-:Y:S02]  /*1d50*/  UIADD3 UR4, UR43, 0x1, URZ ;  /* 0x000000012b047890 */ /* 0x000fe4000fffe03f */
[----:B------:R-:W-:Y:S02]  /*1d60*/  IMAD.U32 R3, RZ, RZ, UR43 ;  /* 0x0000002bff037e24 */ /* 0x000fe4000f8e00ff */
[----:B------:R-:W-:-:S04]  /*1d70*/  UISETP.NE.AND UP0, UPT, UR4, 0x8, UPT ;  /* 0x000000080400788c */ /* 0x000fc8000bf05270 */
[----:B------:R-:W-:Y:S02]  /*1d80*/  USEL UR5, URZ, 0x1, UP0 ;  /* 0x000000013f057887 */ /* 0x000fe40008000000 */
[----:B------:R-:W-:Y:S02]  /*1d90*/  USEL UR10, UR4, URZ, UP0 ;  /* 0x0000003f040a7287 */ /* 0x000fe40008000000 */
[----:B------:R-:W-:-:S06]  /*1da0*/  ULOP3.LUT UR5, UR40, UR5, URZ, 0x3c, !UPT ;  /* 0x0000000528057292 */ /* 0x000fcc000f8e3c3f */
[----:B------:R-:W-:-:S07]  /*1db0*/  IMAD.U32 R6, RZ, RZ, UR5 ;  /* 0x00000005ff067e24 */ /* 0x000fce000f8e00ff */
.L_x_36:
[----:B------:R-:W-:Y:S05]  /*1dc0*/  @!P0 BRA `(.L_x_30) ;  /* 0x0000000000048947 */ /* 0x000fea0003800000 */
[----:B-1----:R-:W-:Y:S01]  /*1dd0*/  BPT.TRAP 0x1 ;  /* 0x000000040000795c */ /* 0x002fe20000300000 */
.L_x_30:
[----:B------:R-:W-:Y:S01]  /*1de0*/  ULEA UR4, UR10, UR52, 0x3 ;  /* 0x000000340a047291 */ /* 0x000fe2000f8e183f */
[----:B--2---:R-:W-:-:S08]  /*1df0*/  SHF.L.U32 R4, R6, 0x1f, RZ ;  /* 0x0000001f06047819 */ /* 0x004fd000000006ff */
[----:B------:R2:W3:Y:S01]  /*1e00*/  SYNCS.PHASECHK.TRANS64.TRYWAIT P1, [UR4], R4 ;  /* 0x00000004ff0075a7 */ /* 0x0004e20008020144 */
[----:B------:R-:W-:Y:S05]  /*1e10*/  @!P0 BRA `(.L_x_31) ;  /* 0x0000000000048947 */ /* 0x000fea0003800000 */
[----:B-1----:R-:W-:Y:S01]  /*1e20*/  BPT.TRAP 0x1 ;  /* 0x000000040000795c */ /* 0x002fe20000300000 */
.L_x_31:
[----:B---3--:R-:W-:Y:S05]  /*1e30*/  @P1 BRA `(.L_x_32) ;  /* 0x0000000000081947 */ /* 0x008fea0003800000 */
[----:B------:R-:W3:Y:S02]  /*1e40*/  SYNCS.PHASECHK.TRANS64.TRYWAIT P1, [UR4], R4 ;  /* 0x00000004ff0075a7 */ /* 0x000ee40008020144 */
[----:B---3--:R-:W-:Y:S05]  /*1e50*/  @!P1 BRA `(.L_x_33) ;  /* 0x0000005000fc9947 */ /* 0x008fea0003800000 */
.L_x_32:
[----:B------:R-:W-:Y:S01]  /*1e60*/  ULEA UR11, UR10, UR8, 0xa ;  /* 0x000000080a0b7291 */ /* 0x000fe2000f8e503f */
[----:B------:R-:W-:Y:S01]  /*1e70*/  WARPGROUP.ARRIVE ;  /* 0x00000000000079c5 */ /* 0x000fe20000000000 */
[----:B------:R-:W-:Y:S01]  /*1e80*/  ULEA UR12, UR10, UR9, 0x9 ;  /* 0x000000090a0c7291 */ /* 0x000fe2000f8e483f */
[----:B------:R-:W-:Y:S01]  /*1e90*/  UMOV UR5, 0x40000040 ;  /* 0x4000004000057882 */ /* 0x000fe20000000000 */
[----:B------:R-:W-:-:S03]  /*1ea0*/  UMOV UR7, 0x40000040 ;  /* 0x4000004000077882 */ /* 0x000fc60000000000 */
[----:B------:R-:W-:Y:S02]  /*1eb0*/  UMOV UR4, UR11 ;  /* 0x0000000b00047c82 */ /* 0x000fe40008000000 */
[----:B------:R-:W-:Y:S02]  /*1ec0*/  UMOV UR6, UR12 ;  /* 0x0000000c00067c82 */ /* 0x000fe40008000000 */
[----:B------:R-:W-:Y:S01]  /*1ed0*/  HGMMA.64x64x16.F32 R24, gdesc[UR4], R24, gsb0 ;  /* 0x00e00000041879f0 */ /* 0x000fe20008000818 */
[----:B------:R-:W-:Y:S02]  /*1ee0*/  UIADD3 UR4, UR11, 0x2, URZ ;  /* 0x000000020b047890 */ /* 0x000fe4000fffe03f */
[----:B------:R-:W-:Y:S01]  /*1ef0*/  UIADD3 UR6, UR12, 0x2, URZ ;  /* 0x000000020c067890 */ /* 0x000fe2000fffe03f */
[----:B------:R-:W-:Y:S01]  /*1f00*/  UMOV UR5, 0x40000040 ;  /* 0x4000004000057882 */ /* 0x000fe20000000000 */
[----:B------:R-:W-:Y:S01]  /*1f10*/  UMOV UR7, 0x40000040 ;  /* 0x4000004000077882 */ /* 0x000fe20000000000 */
[----:B------:R-:W-:-:S02]  /*1f20*/  WARPGROUP.DEPBAR.LE gsb0, 0x0 ;  /* 0x00008000000079c5 */ /* 0x000fc40000010000 */
        /* <DEDUP_REMOVED lines=18> */
[----:B-1----:R-:W-:Y:S01]  /*2050*/  BPT.TRAP 0x1 ;  /* 0x000000040000795c */ /* 0x002fe20000300000 */
.L_x_34:
[----:B------:R-:W-:-:S13]  /*2060*/  ISETP.NE.AND P1, PT, R57, RZ, PT ;  /* 0x000000ff3900720c */ /* 0x000fda0003f25270 */
[----:B--23--:R-:W-:-:S05]  /*2070*/  @P1 LEA R4, R3, UR52, 0x3 ;  /* 0x0000003403041c11 */ /* 0x00cfca000f8e18ff */
[----:B------:R-:W-:-:S05]  /*2080*/  @P1 VIADD R5, R4, 0x40 ;  /* 0x0000004004051836 */ /* 0x000fca0000000000 */
[----:B------:R-:W-:-:S04]  /*2090*/  @P1 PRMT R5, R56, 0x654, R5 ;  /* 0x0000065438051816 */ /* 0x000fc80000000005 */
[----:B------:R2:W-:Y:S01]  /*20a0*/  @P1 SYNCS.ARRIVE.TRANS64.RED.A1T0 RZ, [R5+URZ], RZ ;  /* 0x000000ff05ff19a7 */ /* 0x0005e2000810043f */
[----:B------:R-:W-:-:S13]  /*20b0*/  ISETP.GT.U32.AND P1, PT, R22, 0x1, PT ;  /* 0x000000011600780c */ /* 0x000fda0003f24070 */
[----:B--2---:R-:W-:Y:S05]  /*20c0*/  @P1 BRA `(.L_x_35) ;  /* 0x0000000000041947 */ /* 0x004fea0003800000 */
[----:B-1----:R-:W-:Y:S01]  /*20d0*/  BPT.TRAP 0x1 ;  /* 0x000000040000795c */ /* 0x002fe20000300000 */
.L_x_35:
[----:B------:R-:W-:Y:S01]  /*20e0*/  UIADD3 UR10, UR10, 0x1, URZ ;  /* 0x000000010a0a7890 */ /* 0x000fe2000fffe03f */
[C---:B------:R-:W-:Y:S01]  /*20f0*/  ISETP.GT.AND P2, PT, R0.reuse, 0x1, PT ;  /* 0x000000010000780c */ /* 0x040fe20003f44270 */
[----:B------:R-:W-:Y:S02]  /*2100*/  VIADD R3, R3, 0x1 ;  /* 0x0000000103037836 */ /* 0x000fe40000000000 */
[----:B------:R-:W-:Y:S01]  /*2110*/  UISETP.NE.AND UP0, UPT, UR10, 0x8, UPT ;  /* 0x000000080a00788c */ /* 0x000fe2000bf05270 */
[----:B------:R-:W-:Y:S02]  /*2120*/  VIADD R0, R0, 0xffffffff ;  /* 0xffffffff00007836 */ /* 0x000fe40000000000 */
[C---:B------:R-:W-:Y:S01]  /*2130*/  ISETP.NE.AND P1, PT, R3.reuse, 0x8, PT ;  /* 0x000000080300780c */ /* 0x040fe20003f25270 */
[----:B------:R-:W-:Y:S02]  /*2140*/  USEL UR4, URZ, 0x1, UP0 ;  /* 0x000000013f047887 */ /* 0x000fe40008000000 */
[----:B------:R-:W-:Y:S01]  /*2150*/  USEL UR10, UR10, URZ, UP0 ;  /* 0x0000003f0a0a7287 */ /* 0x000fe20008000000 */
[----:B------:R-:W-:-:S03]  /*2160*/  SEL R3, R3, RZ, P1 ;  /* 0x000000ff03037207 */ /* 0x000fc60000800000 */
[----:B------:R-:W-:Y:S01]  /*2170*/  LOP3.LUT R6, R6, UR4, RZ, 0x3c, !PT ;  /* 0x0000000406067c12 */ /* 0x000fe2000f8e3cff */
[----:B------:R-:W-:Y:S07]  /*2180*/  @P2 BRA `(.L_x_36) ;  /* 0xfffffffc000c2947 */ /* 0x000fee000383ffff */
.L_x_29:
[----:B------:R-:W3:Y:S02]  /*2190*/  LDC R0, c[0x0][0x28c] ;  /* 0x0000a300ff007b82 */ /* 0x000ee40000000800 */
[----:B---3--:R-:W-:-:S13]  /*21a0*/  ISETP.GE.AND P1, PT, R0, 0x1, PT ;  /* 0x000000010000780c */ /* 0x008fda0003f26270 */
[----:B------:R-:W-:Y:S05]  /*21b0*/  @!P1 BRA `(.L_x_37) ;  /* 0x0000000000449947 */ /* 0x000fea0003800000 */
[----:B------:R-:W-:Y:S05]  /*21c0*/  @!P0 BRA `(.L_x_38) ;  /* 0x0000000000048947 */ /* 0x000fea0003800000 */
[----:B-1----:R-:W-:Y:S01]  /*21d0*/  BPT.TRAP 0x1 ;  /* 0x000000040000795c */ /* 0x002fe20000300000 */
.L_x_38:
[----:B------:R-:W-:Y:S01]  /*21e0*/  ISETP.NE.AND P0, PT, R57, RZ, PT ;  /* 0x000000ff3900720c */ /* 0x000fe20003f05270 */
[----:B------:R-:W-:Y:S01]  /*21f0*/  UISETP.LT.AND UP1, UPT, UR50, 0x1, UPT ;  /* 0x000000013200788c */ /* 0x000fe2000bf21270 */
[----:B------:R-:W-:-:S11]  /*2200*/  IMAD.U32 R3, RZ, RZ, UR52 ;  /* 0x00000034ff037e24 */ /* 0x000fd6000f8e00ff */
[----:B------:R-:W-:-:S05]  /*2210*/  VOTEU.ANY UP0, P0 ;  /* 0x00000000003f7886 */ /* 0x000fca0000000100 */
[----:B------:R-:W-:-:S04]  /*2220*/  @UP0 USEL UR4, UR50, 0x1, UP1 ;  /* 0x0000000132040887 */ /* 0x000fc80008800000 */
[----:B------:R-:W-:-:S06]  /*2230*/  @UP0 UIADD3 UR4, UR43, UR50, -UR4 ;  /* 0x000000322b040290 */ /* 0x000fcc000fffe804 */
[----:B------:R-:W-:-:S04]  /*2240*/  IMAD.U32 R0, RZ, RZ, UR4 ;  /* 0x00000004ff007e24 */ /* 0x000fc8000f8e00ff */
[----:B------:R-:W-:-:S05]  /*2250*/  @P0 IMAD.SHL.U32 R0, R0, 0x8, RZ ;  /* 0x0000000800000824 */ /* 0x000fca00078e00ff */
[----:B------:R-:W-:-:S04]  /*2260*/  @P0 LOP3.LUT R0, R0, 0x38, RZ, 0xc0, !PT ;  /* 0x0000003800000812 */ /* 0x000fc800078ec0ff */
[----:B------:R-:W-:-:S04]  /*2270*/  @P0 IADD3 R3, R3, 0x40, R0 ;  /* 0x0000004003030810 */ /* 0x000fc80007ffe000 */
[----:B------:R-:W-:-:S04]  /*2280*/  @P0 PRMT R3, R56, 0x654, R3 ;  /* 0x0000065438030816 */ /* 0x000fc80000000003 */
[----:B------:R3:W-:Y:S01]  /*2290*/  @P0 SYNCS.ARRIVE.TRANS64.RED.A1T0 RZ, [R3+URZ], RZ ;  /* 0x000000ff03ff09a7 */ /* 0x0007e2000810043f */
[----:B------:R-:W-:-:S13]  /*22a0*/  ISETP.GT.U32.AND P0, PT, R22, 0x1, PT ;  /* 0x000000011600780c */ /* 0x000fda0003f04070 */
[----:B---3--:R-:W-:Y:S05]  /*22b0*/  @P0 BRA `(.L_x_37) ;  /* 0x0000000000040947 */ /* 0x008fea0003800000 */
[----:B-1----:R-:W-:Y:S01]  /*22c0*/  BPT.TRAP 0x1 ;  /* 0x000000040000795c */ /* 0x002fe20000300000 */
.L_x_37:
[----:B------:R-:W-:Y:S01]  /*22d0*/  UIADD3 UR4, UR52, 0x200, URZ ;  /* 0x0000020034047890 */ /* 0x000fe2000fffe03f */
[----:B------:R-:W-:Y:S02]  /*22e0*/  R2UR UR46, R64 ;  /* 0x00000000402e72ca */ /* 0x000fe400000e0000 */
[----:B------:R-:W-:Y:S01]  /*22f0*/  R2UR UR45, R66 ;  /* 0x00000000422d72ca */ /* 0x000fe200000e0000 */
[----:B------:R-:W-:-:S06]  /*2300*/  ULOP3.LUT UP0, URZ, UR4, 0x1bf, URZ, 0xc0, !UPT ;  /* 0x000001bf043f7892 */ /* 0x000fcc000f80c03f */
[----:B------:R-:W-:-:S04]  /*2310*/  PLOP3.LUT P0, PT, PT, PT, UP0, 0x80, 0x0 ;  /* 0x000000000000781c */ /* 0x000fc80003f0f008 */
[----:B------:R-:W-:Y:S02]  /*2320*/  USHF.L.U32 UR46, UR46, 0x7, URZ ;  /* 0x000000072e2e7899 */ /* 0x000fe4000800063f */
[----:B------:R-:W-:-:S07]  /*2330*/  USHF.L.U32 UR45, UR45, 0x6, URZ ;  /* 0x000000062d2d7899 */ /* 0x000fce000800063f */
[----:B------:R-:W-:Y:S05]  /*2340*/  @!P0 BRA `(.L_x_39) ;  /* 0x00000000007c8947 */ /* 0x000fea0003800000 */
        /* <DEDUP_REMOVED lines=16> */
.L_x_40:
[----:B------:R1:W2:Y:S01]  /*2450*/  LDC.64 R14, c[0x4][R23] ;  /* 0x01000000170e7b82 */ /* 0x0002a20000000a00 */
[----:B------:R-:W-:Y:S01]  /*2460*/  ULDC.64 UR4, c[0x4][0x80] ;  /* 0x0100200000047ab9 */ /* 0x000fe20000000a00 */
[----:B------:R-:W-:Y:S01]  /*2470*/  ULDC.64 UR6, c[0x4][0x10] ;  /* 0x0100040000067ab9 */ /* 0x000fe20000000a00 */
[----:B------:R-:W-:Y:S02]  /*2480*/  IMAD.U32 R4, RZ, RZ, UR4 ;  /* 0x00000004ff047e24 */ /* 0x000fe4000f8e00ff */
        /* <DEDUP_REMOVED lines=8> */
[----:B-1----:R-:W-:-:S07]  /*2510*/  IMAD.MOV.U32 R13, RZ, RZ, RZ ;  /* 0x000000ffff0d7224 */ /* 0x002fce00078e00ff */
[----:B------:R-:W-:-:S07]  /*2520*/  LEPC R20, `(.L_x_39) ;  /* 0x000000001014794e */ /* 0x000fce0000000000 */
[----:B--2---:R-:W-:Y:S05]  /*2530*/  CALL.ABS.NOINC R14 ;  /* 0x000000000e007343 */ /* 0x004fea0003c00000 */
.L_x_39:
[----:B------:R-:W3:Y:S01]  /*2540*/  LDC R9, c[0x0][0x288] ;  /* 0x0000a200ff097b82 */ /* 0x000ee20000000800 */
[----:B------:R-:W-:Y:S01]  /*2550*/  ULDC.64 UR4, c[0x0][0x590] ;  /* 0x0001640000047ab9 */ /* 0x000fe20000000a00 */
[----:B------:R-:W-:Y:S01]  /*2560*/  SHF.R.U32.HI R0, RZ, 0x2, R18 ;  /* 0x00000002ff007819 */ /* 0x000fe20000011612 */
[----:B------:R-:W-:Y:S01]  /*2570*/  IMAD.U32 R74, RZ, RZ, UR4 ;  /* 0x00000004ff4a7e24 */ /* 0x000fe2000f8e00ff */
[----:B------:R-:W-:Y:S01]  /*2580*/  LOP3.LUT R3, R18, 0xe0, RZ, 0xc0, !PT ;  /* 0x000000e012037812 */ /* 0x000fe200078ec0ff */
[----:B------:R-:W-:Y:S01]  /*2590*/  IMAD.U32 R75, RZ, RZ, UR5 ;  /* 0x00000005ff4b7e24 */ /* 0x000fe2000f8e00ff */
[----:B------:R-:W-:Y:S01]  /*25a0*/  LOP3.LUT R7, R0, 0x7, RZ, 0xc0, !PT ;  /* 0x0000000700077812 */ /* 0x000fe200078ec0ff */
[----:B------:R-:W-:Y:S01]  /*25b0*/  ULDC UR4, c[0x0][0x284] ;  /* 0x0000a10000047ab9 */ /* 0x000fe20000000800 */
[----:B------:R-:W-:Y:S02]  /*25c0*/  ISETP.NE.U32.AND P0, PT, R74, RZ, PT ;  /* 0x000000ff4a00720c */ /* 0x000fe40003f05070 */
[----:B--2---:R-:W-:-:S02]  /*25d0*/  LOP3.LUT R4, R18, 0x3, RZ, 0xc0, !PT ;  /* 0x0000000312047812 */ /* 0x004fc400078ec0ff */
[----:B------:R-:W-:Y:S02]  /*25e0*/  ISETP.NE.AND.EX P0, PT, R75, RZ, PT, P0 ;  /* 0x000000ff4b00720c */ /* 0x000fe40003f05300 */
[----:B------:R-:W-:-:S04]  /*25f0*/  SHF.R.U32.HI R0, RZ, 0x1, R3 ;  /* 0x00000001ff007819 */ /* 0x000fc80000011603 */
[----:B------:R-:W-:-:S05]  /*2600*/  IADD3 R5, -R0, UR4, -R7 ;  /* 0x0000000400057c10 */ /* 0x000fca000fffe907 */
[----:B------:R-:W-:Y:S02]  /*2610*/  IMAD R64, R64, -0x80, R5 ;  /* 0xffffff8040407824 */ /* 0x000fe400078e0205 */
[----:B---3--:R-:W-:-:S04]  /*2620*/  IMAD R9, R4, -0x2, R9 ;  /* 0xfffffffe04097824 */ /* 0x008fc800078e0209 */
[----:B------:R-:W-:Y:S01]  /*2630*/  IMAD R66, R66, -0x40, R9 ;  /* 0xffffffc042427824 */ /* 0x000fe200078e0209 */
[----:B------:R-:W-:Y:S06]  /*2640*/  @!P0 BRA `(.L_x_41) ;  /* 0x0000000000548947 */ /* 0x000fec0003800000 */
[----:B------:R-:W-:Y:S02]  /*2650*/  ULDC.64 UR4, c[0x0][0x588] ;  /* 0x0001620000047ab9 */ /* 0x000fe40000000a00 */
[----:B------:R-:W-:-:S04]  /*2660*/  ISETP.NE.U32.AND P1, PT, RZ, UR4, PT ;  /* 0x00000004ff007c0c */ /* 0x000fc8000bf25070 */
[----:B------:R-:W-:-:S13]  /*2670*/  ISETP.NE.AND.EX P1, PT, RZ, UR5, PT, P1 ;  /* 0x00000005ff007c0c */ /* 0x000fda000bf25310 */
[----:B------:R-:W-:Y:S05]  /*2680*/  @!P1 BRA `(.L_x_42) ;  /* 0x0000000000289947 */ /* 0x000fea0003800000 */
[----:B------:R-:W2:Y:S01]  /*2690*/  LDC.64 R4, c[0x0][0x588] ;  /* 0x00016200ff047b82 */ /* 0x000ea20000000a00 */
[----:B------:R-:W-:-:S04]  /*26a0*/  IMAD R9, R74, UR47, RZ ;  /* 0x0000002f4a097c24 */ /* 0x000fc8000f8e02ff */
[----:B--2---:R-:W-:-:S05]  /*26b0*/  IMAD.WIDE R4, R9, 0x4, R4 ;  /* 0x0000000409047825 */ /* 0x004fca00078e0204 */
[----:B------:R-:W2:Y:S01]  /*26c0*/  LDG.E R59, desc[UR54][R4.64] ;  /* 0x00000036043b7981 */ /* 0x000ea2000c1e1900 */
[----:B------:R-:W-:Y:S02]  /*26d0*/  IMAD.MOV.U32 R58, RZ, RZ, 0x1 ;  /* 0x00000001ff3a7424 */ /* 0x000fe400078e00ff */
[----:B------:R-:W-:Y:S02]  /*26e0*/  IMAD.MOV.U32 R63, RZ, RZ, 0x1 ;  /* 0x00000001ff3f7424 */ /* 0x000fe400078e00ff */
[----:B------:R-:W-:Y:S02]  /*26f0*/  IMAD.MOV.U32 R61, RZ, RZ, 0x1 ;  /* 0x00000001ff3d7424 */ /* 0x000fe400078e00ff */
[--C-:B--2---:R-:W-:Y:S02]  /*2700*/  IMAD.MOV.U32 R62, RZ, RZ, R59.reuse ;  /* 0x000000ffff3e7224 */ /* 0x104fe400078e003b */
[----:B------:R-:W-:Y:S01]  /*2710*/  IMAD.MOV.U32 R65, RZ, RZ, R59 ;  /* 0x000000ffff417224 */ /* 0x000fe200078e003b */
[----:B------:R-:W-:Y:S06]  /*2720*/  BRA `(.L_x_41) ;  /* 0x00000000001c7947 */ /* 0x000fec0003800000 */
.L_x_42:
[----:B------:R-:W-:Y:S01]  /*2730*/  ULDC UR4, c[0x0][0x580] ;  /* 0x0001600000047ab9 */ /* 0x000fe20000000800 */
[----:B------:R-:W-:Y:S02]  /*2740*/  IMAD.MOV.U32 R58, RZ, RZ, 0x1 ;  /* 0x00000001ff3a7424 */ /* 0x000fe400078e00ff */
[----:B------:R-:W-:Y:S02]  /*2750*/  IMAD.MOV.U32 R63, RZ, RZ, 0x1 ;  /* 0x00000001ff3f7424 */ /* 0x000fe400078e00ff */
[----:B------:R-:W-:Y:S02]  /*2760*/  IMAD.MOV.U32 R61, RZ, RZ, 0x1 ;  /* 0x00000001ff3d7424 */ /* 0x000fe400078e00ff */
[----:B------:R-:W-:Y:S02]  /*2770*/  IMAD.U32 R59, RZ, RZ, UR4 ;  /* 0x00000004ff3b7e24 */ /* 0x000fe4000f8e00ff */
[----:B------:R-:W-:Y:S02]  /*2780*/  IMAD.U32 R62, RZ, RZ, UR4 ;  /* 0x00000004ff3e7e24 */ /* 0x000fe4000f8e00ff */
[----:B------:R-:W-:-:S07]  /*2790*/  IMAD.U32 R65, RZ, RZ, UR4 ;  /* 0x00000004ff417e24 */ /* 0x000fce000f8e00ff */
.L_x_41:
[----:B------:R-:W2:Y:S02]  /*27a0*/  LDC.64 R8, c[0x0][0x5b0] ;  /* 0x00016c00ff087b82 */ /* 0x000ea40000000a00 */
[----:B--2---:R-:W-:-:S04]  /*27b0*/  ISETP.NE.U32.AND P1, PT, R8, RZ, PT ;  /* 0x000000ff0800720c */ /* 0x004fc80003f25070 */
[----:B------:R-:W-:-:S13]  /*27c0*/  ISETP.NE.AND.EX P1, PT, R9, RZ, PT, P1 ;  /* 0x000000ff0900720c */ /* 0x000fda0003f25310 */
[----:B------:R-:W-:Y:S05]  /*27d0*/  @!P1 BRA `(.L_x_43) ;  /* 0x00000000002c9947 */ /* 0x000fea0003800000 */
[----:B------:R-:W-:Y:S02]  /*27e0*/  ULDC.64 UR4, c[0x0][0x5a8] ;  /* 0x00016a0000047ab9 */ /* 0x000fe40000000a00 */
[----:B------:R-:W-:-:S04]  /*27f0*/  ISETP.NE.U32.AND P1, PT, RZ, UR4, PT ;  /* 0x00000004ff007c0c */ /* 0x000fc8000bf25070 */
[----:B------:R-:W-:-:S13]  /*2800*/  ISETP.NE.AND.EX P1, PT, RZ, UR5, PT, P1 ;  /* 0x00000005ff007c0c */ /* 0x000fda000bf25310 */
[----:B------:R-:W-:Y:S05]  /*2810*/  @!P1 BRA `(.L_x_44) ;  /* 0x0000000000149947 */ /* 0x000fea0003800000 */
[----:B------:R-:W2:Y:S01]  /*2820*/  LDC.64 R4, c[0x0][0x5a8] ;  /* 0x00016a00ff047b82 */ /* 0x000ea20000000a00 */
[----:B------:R-:W-:-:S04]  /*2830*/  IMAD R9, R8, UR47, RZ ;  /* 0x0000002f08097c24 */ /* 0x000fc8000f8e02ff */
[----:B--2---:R-:W-:-:S05]  /*2840*/  IMAD.WIDE R4, R9, 0x4, R4 ;  /* 0x0000000409047825 */ /* 0x004fca00078e0204 */
[----:B------:R2:W5:Y:S01]  /*2850*/  LDG.E R60, desc[UR54][R4.64] ;  /* 0x00000036043c7981 */ /* 0x000562000c1e1900 */
[----:B------:R-:W-:Y:S05]  /*2860*/  BRA `(.L_x_43) ;  /* 0x0000000000087947 */ /* 0x000fea0003800000 */
.L_x_44:
[----:B------:R-:W-:Y:S02]  /*2870*/  ULDC UR4, c[0x0][0x5a0] ;  /* 0x0001680000047ab9 */ /* 0x000fe40000000800 */
[----:B------:R-:W-:-:S07]  /*2880*/  IMAD.U32 R60, RZ, RZ, UR4 ;  /* 0x00000004ff3c7e24 */ /* 0x000fce000f8e00ff */
.L_x_43:
[----:B------:R-:W3:Y:S01]  /*2890*/  LDC.64 R8, c[0x0][0x5c0] ;  /* 0x00017000ff087b82 */ /* 0x000ee20000000a00 */
[----:B------:R-:W-:Y:S01]  /*28a0*/  ULDC.64 UR4, c[0x0][0x588] ;  /* 0x0001620000047ab9 */ /* 0x000fe20000000a00 */
[----:B------:R-:W-:Y:S02]  /*28b0*/  ISETP.EQ.U32.AND P4, PT, R74, RZ, PT ;  /* 0x000000ff4a00720c */ /* 0x000fe40003f82070 */
[----:B------:R-:W-:Y:S02]  /*28c0*/  ISETP.NE.U32.AND P3, PT, RZ, UR4, PT ;  /* 0x00000004ff007c0c */ /* 0x000fe4000bf65070 */
[----:B------:R-:W-:Y:S02]  /*28d0*/  LOP3.LUT P5, RZ, R61, 0xff, RZ, 0xc0, !PT ;  /* 0x000000ff3dff7812 */ /* 0x000fe400078ac0ff */
[----:B------:R-:W4:Y:S01]  /*28e0*/  LDC R13, c[0x0][0x5c8] ;  /* 0x00017200ff0d7b82 */ /* 0x000f220000000800 */
[----:B------:R-:W-:Y:S02]  /*28f0*/  ISETP.NE.AND.EX P3, PT, RZ, UR5, PT, P3 ;  /* 0x00000005ff007c0c */ /* 0x000fe4000bf65330 */
[----:B------:R-:W-:-:S02]  /*2900*/  FSEL R0, R65, R62, !P5 ;  /* 0x0000003e41007208 */ /* 0x000fc40006800000 */
[----:B------:R-:W-:Y:S02]  /*2910*/  ISETP.EQ.OR.EX P4, PT, R75, RZ, !P3, P4 ;  /* 0x000000ff4b00720c */ /* 0x000fe40005f82740 */
[----:B------:R-:W-:Y:S02]  /*2920*/  PLOP3.LUT P1, PT, PT, PT, PT, 0x8, 0x0 ;  /* 0x000000000000781c */ /* 0x000fe40003f2e170 */
[----:B------:R-:W-:Y:S02]  /*2930*/  PLOP3.LUT P3, PT, P3, PT, PT, 0x8, 0x0 ;  /* 0x000000000000781c */ /* 0x000fe40001f6e170 */
[C---:B------:R-:W-:Y:S02]  /*2940*/  FSEL R62, R59.reuse, R62, !P0 ;  /* 0x0000003e3b3e7208 */ /* 0x040fe40004000000 */
[----:B------:R-:W-:Y:S02]  /*2950*/  FSEL R0, R59, R0, !P0 ;  /* 0x000000003b007208 */ /* 0x000fe40004000000 */
[----:B---3--:R-:W-:-:S04]  /*2960*/  ISETP.NE.U32.AND P2, PT, R8, RZ, PT ;  /* 0x000000ff0800720c */ /* 0x008fc80003f45070 */
[----:B------:R-:W-:-:S04]  /*2970*/  ISETP.NE.AND.EX P2, PT, R9, RZ, PT, P2 ;  /* 0x000000ff0900720c */ /* 0x000fc80003f45320 */
[----:B----4-:R-:W-:Y:S01]  /*2980*/  FSEL R13, R13, RZ, !P2 ;  /* 0x000000ff0d0d7208 */ /* 0x010fe20005000000 */
[----:B------:R-:W-:Y:S08]  /*2990*/  @!P4 BRA `(.L_x_45) ;  /* 0x00000000003cc947 */ /* 0x000ff00003800000 */
[----:B------:R-:W-:Y:S04]  /*29a0*/  BSSY B0, `(.L_x_45) ;  /* 0x000000e000007945 */ /* 0x000fe80003800000 */
[----:B------:R-:W-:Y:S05]  /*29b0*/  @!P0 BRA `(.L_x_46) ;  /* 0x0000000000248947 */ /* 0x000fea0003800000 */
[----:B------:R-:W-:Y:S02]  /*29c0*/  LOP3.LUT P4, RZ, R63, 0xff, RZ, 0xc0, !PT ;  /* 0x000000ff3fff7812 */ /* 0x000fe4000788c0ff */
[----:B------:R-:W-:Y:S02]  /*29d0*/  PLOP3.LUT P1, PT, P3, PT, PT, 0x80, 0x0 ;  /* 0x000000000000781c */ /* 0x000fe40001f2f070 */
[----:B------:R-:W-:-:S09]  /*29e0*/  PRMT R61, RZ, 0x7610, R61 ;  /* 0x00007610ff3d7816 */ /* 0x000fd2000000003d */
[----:B------:R-:W-:Y:S05]  /*29f0*/  @!P4 BRA `(.L_x_47) ;  /* 0x000000000020c947 */ /* 0x000fea0003800000 */
[----:B------:R-:W-:Y:S01]  /*2a00*/  FSETP.EQ.AND P1, PT, R59, RZ, PT ;  /* 0x000000ff3b00720b */ /* 0x000fe20003f22000 */
[----:B------:R-:W-:Y:S01]  /*2a10*/  IMAD.MOV.U32 R62, RZ, RZ, R59 ;  /* 0x000000ffff3e7224 */ /* 0x000fe200078e003b */
[----:B------:R-:W-:Y:S01]  /*2a20*/  PRMT R61, R63, 0x7610, R61 ;  /* 0x000076103f3d7816 */ /* 0x000fe2000000003d */
[----:B------:R-:W-:Y:S01]  /*2a30*/  IMAD.MOV.U32 R0, RZ, RZ, R59 ;  /* 0x000000ffff007224 */ /* 0x000fe200078e003b */
[----:B------:R-:W-:Y:S09]  /*2a40*/  BRA `(.L_x_47) ;  /* 0x00000000000c7947 */ /* 0x000ff20003800000 */
.L_x_46:
[----:B------:R-:W-:Y:S01]  /*2a50*/  FSETP.EQ.AND P1, PT, R59, RZ, PT ;  /* 0x000000ff3b00720b */ /* 0x000fe20003f22000 */
[--C-:B------:R-:W-:Y:S02]  /*2a60*/  IMAD.MOV.U32 R62, RZ, RZ, R59.reuse ;  /* 0x000000ffff3e7224 */ /* 0x100fe400078e003b */
[----:B------:R-:W-:-:S10]  /*2a70*/  IMAD.MOV.U32 R0, RZ, RZ, R59 ;  /* 0x000000ffff007224 */ /* 0x000fd400078e003b */
.L_x_47:
[----:B-1----:R-:W-:Y:S05]  /*2a80*/  BSYNC B0 ;  /* 0x0000000000007941 */ /* 0x002fea0003800000 */
.L_x_45:
[----:B------:R-:W-:Y:S04]  /*2a90*/  BSSY B0, `(.L_x_48) ;  /* 0x000000f000007945 */ /* 0x000fe80003800000 */
[----:B------:R-:W-:Y:S05]  /*2aa0*/  @!P0 BRA `(.L_x_49) ;  /* 0x0000000000288947 */ /* 0x000fea0003800000 */
[----:B------:R-:W-:Y:S02]  /*2ab0*/  LOP3.LUT P0, RZ, R58, 0xff, RZ, 0xc0, !PT ;  /* 0x000000ff3aff7812 */ /* 0x000fe4000780c0ff */
[----:B------:R-:W-:Y:S02]  /*2ac0*/  PRMT R63, RZ, 0x7610, R63 ;  /* 0x00007610ff3f7816 */ /* 0x000fe4000000003f */
[----:B------:R-:W-:-:S09]  /*2ad0*/  PRMT R61, RZ, 0x7610, R61 ;  /* 0x00007610ff3d7816 */ /* 0x000fd2000000003d */
[----:B------:R-:W-:Y:S05]  /*2ae0*/  @!P0 BRA `(.L_x_50) ;  /* 0x0000000000248947 */ /* 0x000fea0003800000 */
[----:B------:R-:W-:Y:S01]  /*2af0*/  FSETP.EQ.AND P3, PT, R59, RZ, PT ;  /* 0x000000ff3b00720b */ /* 0x000fe20003f62000 */
[----:B------:R-:W-:Y:S01]  /*2b00*/  IMAD.MOV.U32 R62, RZ, RZ, R59 ;  /* 0x000000ffff3e7224 */ /* 0x000fe200078e003b */
[C---:B------:R-:W-:Y:S01]  /*2b10*/  PRMT R63, R58.reuse, 0x7610, R63 ;  /* 0x000076103a3f7816 */ /* 0x040fe2000000003f */
[----:B------:R-:W-:Y:S01]  /*2b20*/  IMAD.MOV.U32 R0, RZ, RZ, R59 ;  /* 0x000000ffff007224 */ /* 0x000fe200078e003b */
[----:B------:R-:W-:Y:S01]  /*2b30*/  PRMT R61, R58, 0x7610, R61 ;  /* 0x000076103a3d7816 */ /* 0x000fe2000000003d */
[----:B------:R-:W-:Y:S08]  /*2b40*/  BRA `(.L_x_50) ;  /* 0x00000000000c7947 */ /* 0x000ff00003800000 */
.L_x_49:
[----:B------:R-:W-:Y:S01]  /*2b50*/  FSETP.EQ.AND P3, PT, R59, RZ, PT ;  /* 0x000000ff3b00720b */ /* 0x000fe20003f62000 */
[--C-:B------:R-:W-:Y:S02]  /*2b60*/  IMAD.MOV.U32 R62, RZ, RZ, R59.reuse ;  /* 0x000000ffff3e7224 */ /* 0x100fe400078e003b */
[----:B------:R-:W-:-:S10]  /*2b70*/  IMAD.MOV.U32 R0, RZ, RZ, R59 ;  /* 0x000000ffff007224 */ /* 0x000fd400078e003b */
.L_x_50:
[----:B-1----:R-:W-:Y:S05]  /*2b80*/  BSYNC B0 ;  /* 0x0000000000007941 */ /* 0x002fea0003800000 */
.L_x_48:
[----:B------:R-:W-:Y:S02]  /*2b90*/  IMAD.U32 R14, RZ, RZ, UR49 ;  /* 0x00000031ff0e7e24 */ /* 0x000fe4000f8e00ff */
[----:B------:R-:W-:Y:S02]  /*2ba0*/  IMAD.U32 R12, RZ, RZ, UR48 ;  /* 0x00000030ff0c7e24 */ /* 0x000fe4000f8e00ff */
[----:B------:R-:W-:Y:S01]  /*2bb0*/  IMAD.MOV.U32 R15, RZ, RZ, R13 ;  /* 0x000000ffff0f7224 */ /* 0x000fe200078e000d */
[----:B------:R-:W-:Y:S06]  /*2bc0*/  @!P2 BRA `(.L_x_51) ;  /* 0x00000000005ca947 */ /* 0x000fec0003800000 */
[----:B------:R-:W1:Y:S01]  /*2bd0*/  LDC.64 R10, c[0x0][0x5d0] ;  /* 0x00017400ff0a7b82 */ /* 0x000e620000000a00 */
[----:B------:R-:W-:Y:S01]  /*2be0*/  SHF.R.U32.HI R3, RZ, 0x5, R3 ;  /* 0x00000005ff037819 */ /* 0x000fe20000011603 */
[----:B------:R-:W-:Y:S01]  /*2bf0*/  USHF.R.S32.HI UR4, URZ, 0x1f, UR47 ;  /* 0x0000001f3f047899 */ /* 0x000fe2000801142f */
[----:B------:R-:W-:-:S03]  /*2c00*/  ISETP.GE.AND P0, PT, R66, 0x1, PT ;  /* 0x000000014200780c */ /* 0x000fc60003f06270 */
[----:B--2---:R-:W-:Y:S01]  /*2c10*/  IMAD.SHL.U32 R4, R3, 0x10, RZ ;  /* 0x0000001003047824 */ /* 0x004fe200078e00ff */
[C---:B------:R-:W-:Y:S02]  /*2c20*/  ISETP.LT.OR P2, PT, R64.reuse, 0x1, !P0 ;  /* 0x000000014000780c */ /* 0x040fe40004741670 */
[----:B------:R-:W-:Y:S02]  /*2c30*/  ISETP.LT.OR P0, PT, R64, 0x9, !P0 ;  /* 0x000000094000780c */ /* 0x000fe40004701670 */
[----:B------:R-:W-:-:S05]  /*2c40*/  LOP3.LUT R4, R4, 0xfffffff0, R7, 0xe2, !PT ;  /* 0xfffffff004047812 */ /* 0x000fca00078ee207 */
[----:B------:R-:W-:-:S05]  /*2c50*/  VIADD R4, R4, UR46 ;  /* 0x0000002e04047c36 */ /* 0x000fca0008000000 */
[--C-:B------:R-:W-:Y:S01]  /*2c60*/  SHF.R.S32.HI R5, RZ, 0x1f, R4.reuse ;  /* 0x0000001fff057819 */ /* 0x100fe20000011404 */
[C---:B-1----:R-:W-:Y:S02]  /*2c70*/  IMAD R6, R10.reuse, UR4, RZ ;  /* 0x000000040a067c24 */ /* 0x042fe4000f8e02ff */
[----:B------:R-:W-:-:S04]  /*2c80*/  IMAD.WIDE.U32 R4, R10, UR47, R4 ;  /* 0x0000002f0a047c25 */ /* 0x000fc8000f8e0004 */
[----:B------:R-:W-:Y:S01]  /*2c90*/  IMAD R3, R11, UR47, R6 ;  /* 0x0000002f0b037c24 */ /* 0x000fe2000f8e0206 */
[----:B------:R-:W-:-:S03]  /*2ca0*/  LEA R6, P4, R4, R8, 0x1 ;  /* 0x0000000804067211 */ /* 0x000fc600078808ff */
[----:B------:R-:W-:-:S05]  /*2cb0*/  IMAD.IADD R3, R5, 0x1, R3 ;  /* 0x0000000105037824 */ /* 0x000fca00078e0203 */
[----:B------:R-:W-:-:S05]  /*2cc0*/  LEA.HI.X R7, R4, R9, R3, 0x1, P4 ;  /* 0x0000000904077211 */ /* 0x000fca00020f0c03 */
[----:B------:R-:W2:Y:S04]  /*2cd0*/  @!P2 LDG.E.U16 R3, desc[UR54][R6.64] ;  /* 0x000000360603a981 */ /* 0x000ea8000c1e1500 */
[----:B------:R-:W3:Y:S01]  /*2ce0*/  @!P0 LDG.E.U16 R4, desc[UR54][R6.64+0x10] ;  /* 0x0000103606048981 */ /* 0x000ee2000c1e1500 */
[----:B------:R-:W-:Y:S01]  /*2cf0*/  IMAD.MOV.U32 R13, RZ, RZ, RZ ;  /* 0x000000ffff0d7224 */ /* 0x000fe200078e00ff */
[----:B--2---:R-:W-:-:S04]  /*2d00*/  @!P2 PRMT R13, R3, 0x5410, RZ ;  /* 0x00005410030da816 */ /* 0x004fc800000000ff */
[----:B---3--:R-:W-:-:S05]  /*2d10*/  @!P0 PRMT R13, R13, 0x5410, R4 ;  /* 0x000054100d0d8816 */ /* 0x008fca0000000004 */
[--C-:B------:R-:W-:Y:S02]  /*2d20*/  HADD2.F32 R15, -RZ, R13.reuse.H0_H0 ;  /* 0x2000000dff0f7230 */ /* 0x100fe40000004100 */
[----:B------:R-:W-:-:S07]  /*2d30*/  HADD2.F32 R13, -RZ, R13.H1_H1 ;  /* 0x3000000dff0d7230 */ /* 0x000fce0000004100 */
.L_x_51:
[----:B------:R-:W-:Y:S01]  /*2d40*/  BSSY B0, `(.L_x_52) ;  /* 0x0000030000007945 */ /* 0x000fe20003800000 */
[----:B------:R-:W-:Y:S02]  /*2d50*/  CS2R R10, SRZ ;  /* 0x00000000000a7805 */ /* 0x000fe4000001ff00 */
[----:B------:R-:W-:Y:S02]  /*2d60*/  CS2R R8, SRZ ;  /* 0x0000000000087805 */ /* 0x000fe4000001ff00 */
[----:B------:R-:W-:Y:S02]  /*2d70*/  CS2R R6, SRZ ;  /* 0x0000000000067805 */ /* 0x000fe4000001ff00 */
[----:B------:R-:W-:Y:S02]  /*2d80*/  LOP3.LUT R3, R14, 0x1, RZ, 0x3c, !PT ;  /* 0x000000010e037812 */ /* 0x000fe400078e3cff */
[----:B--2---:R-:W-:Y:S01]  /*2d90*/  CS2R R4, SRZ ;  /* 0x0000000000047805 */ /* 0x004fe2000001ff00 */
[----:B------:R-:W-:Y:S06]  /*2da0*/  @P1 BRA `(.L_x_53) ;  /* 0x0000000000a41947 */ /* 0x000fec0003800000 */
[----:B------:R-:W-:-:S13]  /*2db0*/  ISETP.NE.AND P0, PT, R72, 0x3, PT ;  /* 0x000000034800780c */ /* 0x000fda0003f05270 */
[----:B------:R-:W-:Y:S05]  /*2dc0*/  @!P0 BRA `(.L_x_54) ;  /* 0x0000000000048947 */ /* 0x000fea0003800000 */
[----:B------:R-:W-:Y:S01]  /*2dd0*/  BPT.TRAP 0x1 ;  /* 0x000000040000795c */ /* 0x000fe20000300000 */
.L_x_54:
[----:B------:R-:W-:Y:S01]  /*2de0*/  IMAD.U32 R4, RZ, RZ, UR48 ;  /* 0x00000030ff047e24 */ /* 0x000fe2000f8e00ff */
[----:B------:R-:W-:Y:S02]  /*2df0*/  SHF.L.U32 R3, R3, 0x1f, RZ ;  /* 0x0000001f03037819 */ /* 0x000fe400000006ff */
[----:B------:R-:W-:Y:S02]  /*2e00*/  CS2R R10, SRZ ;  /* 0x00000000000a7805 */ /* 0x000fe4000001ff00 */
[----:B------:R-:W-:-:S04]  /*2e10*/  LEA R4, R4, UR52, 0x3 ;  /* 0x0000003404047c11 */ /* 0x000fc8000f8e18ff */
[----:B------:R-:W1:Y:S02]  /*2e20*/  SYNCS.PHASECHK.TRANS64.TRYWAIT P0, [R4+URZ+0x80], R3 ;  /* 0x00008003040075a7 */ /* 0x000e64000800017f */
[----:B-1----:R-:W-:Y:S05]  /*2e30*/  @!P0 BRA `(.L_x_55) ;  /* 0x00000044001c8947 */ /* 0x002fea0003800000 */
.L_x_141:
[----:B------:R-:W-:Y:S02]  /*2e40*/  CS2R R8, SRZ ;  /* 0x0000000000087805 */ /* 0x000fe4000001ff00 */
[----:B------:R-:W-:Y:S02]  /*2e50*/  CS2R R6, SRZ ;  /* 0x0000000000067805 */ /* 0x000fe4000001ff00 */
[----:B-1----:R-:W-:Y:S01]  /*2e60*/  CS2R R4, SRZ ;  /* 0x0000000000047805 */ /* 0x002fe2000001ff00 */
[----:B------:R-:W-:Y:S06]  /*2e70*/  @P3 BRA `(.L_x_56) ;  /* 0x0000000000543947 */ /* 0x000fec0003800000 */
[C---:B------:R-:W-:Y:S01]  /*2e80*/  IMAD.SHL.U32 R3, R18.reuse, 0x10, RZ ;  /* 0x0000001012037824 */ /* 0x040fe200078e00ff */
[----:B------:R-:W-:Y:S01]  /*2e90*/  SHF.R.U32.HI R6, RZ, 0x1, R18 ;  /* 0x00000001ff067819 */ /* 0x000fe20000011612 */
[C---:B------:R-:W-:Y:S01]  /*2ea0*/  IMAD.SHL.U32 R4, R18.reuse, 0x20, RZ ;  /* 0x0000002012047824 */ /* 0x040fe200078e00ff */
[C---:B------:R-:W-:Y:S01]  /*2eb0*/  LOP3.LUT P0, RZ, R18.reuse, 0x4, RZ, 0xc0, !PT ;  /* 0x0000000412ff7812 */ /* 0x040fe2000780c0ff */
[----:B------:R-:W-:Y:S01]  /*2ec0*/  IMAD.SHL.U32 R8, R18, 0x4, RZ ;  /* 0x0000000412087824 */ /* 0x000fe200078e00ff */
[----:B------:R-:W-:Y:S01]  /*2ed0*/  LOP3.LUT R3, R3, 0xe00, RZ, 0xc0, !PT ;  /* 0x00000e0003037812 */ /* 0x000fe200078ec0ff */
[----:B------:R-:W-:Y:S05]  /*2ee0*/  WARPSYNC.ALL ;  /* 0x0000000000007948 */ /* 0x000fea0003800000 */
[----:B------:R-:W-:-:S02]  /*2ef0*/  LOP3.LUT R5, R4, 0xc0, RZ, 0xc0, !PT ;  /* 0x000000c004057812 */ /* 0x000fc400078ec0ff */
[----:B------:R-:W-:Y:S02]  /*2f00*/  LOP3.LUT R3, R3, 0x20, R4, 0xf8, !PT ;  /* 0x0000002003037812 */ /* 0x000fe400078ef804 */
[----:B------:R-:W-:Y:S02]  /*2f10*/  LOP3.LUT R5, R5, 0x8, R6, 0xf8, !PT ;  /* 0x0000000805057812 */ /* 0x000fe400078ef806 */
[----:B------:R-:W-:Y:S01]  /*2f20*/  LOP3.LUT R3, R3, 0x100, R4, 0xf8, !PT ;  /* 0x0000010003037812 */ /* 0x000fe200078ef804 */
[----:B------:R-:W-:Y:S01]  /*2f30*/  IMAD.U32 R4, RZ, RZ, UR48 ;  /* 0x00000030ff047e24 */ /* 0x000fe2000f8e00ff */
[----:B------:R-:W-:-:S04]  /*2f40*/  LOP3.LUT R8, R5, 0x18, R8, 0x78, !PT ;  /* 0x0000001805087812 */ /* 0x000fc800078e7808 */
[----:B------:R-:W-:-:S05]  /*2f50*/  LOP3.LUT R3, R3, R8, RZ, 0xfc, !PT ;  /* 0x0000000803037212 */ /* 0x000fca00078efcff */
[----:B------:R-:W-:-:S05]  /*2f60*/  IMAD R3, R4, 0x1000, R3 ;  /* 0x0000100004037824 */ /* 0x000fca00078e0203 */
[----:B------:R-:W-:-:S05]  /*2f70*/  LEA R3, R3, UR52, 0x1 ;  /* 0x0000003403037c11 */ /* 0x000fca000f8e08ff */
[C---:B------:R-:W-:Y:S02]  /*2f80*/  VIADD R4, R3.reuse, 0x200 ;  /* 0x0000020003047836 */ /* 0x040fe40000000000 */
[----:B------:R-:W-:Y:S02]  /*2f90*/  VIADD R8, R3, 0x220 ;  /* 0x0000022003087836 */ /* 0x000fe40000000000 */
[----:B------:R-:W-:Y:S02]  /*2fa0*/  @P0 VIADD R8, R4, 0xffffffe0 ;  /* 0xffffffe004080836 */ /* 0x000fe40000000000 */
[----:B------:R1:W2:Y:S04]  /*2fb0*/  LDSM.16.M88.4 R4, [R3+0x200] ;  /* 0x000200000304783b */ /* 0x0002a80000000200 */
[----:B------:R-:W3:Y:S02]  /*2fc0*/  LDSM.16.M88.4 R8, [R8] ;  /* 0x000000000808783b */ /* 0x000ee40000000200 */
.L_x_56:
[----:B------:R-:W-:-:S04]  /*2fd0*/  UIADD3 UR4, UR48, 0x1, URZ ;  /* 0x0000000130047890 */ /* 0x000fc8000fffe03f */
[----:B------:R-:W-:-:S04]  /*2fe0*/  UISETP.NE.AND UP0, UPT, UR4, 0x3, UPT ;  /* 0x000000030400788c */ /* 0x000fc8000bf05270 */
[----:B------:R-:W-:Y:S02]  /*2ff0*/  USEL UR5, URZ, 0x1, UP0 ;  /* 0x000000013f057887 */ /* 0x000fe40008000000 */
[----:B------:R-:W-:Y:S02]  /*3000*/  USEL UR4, UR4, URZ, UP0 ;  /* 0x0000003f04047287 */ /* 0x000fe40008000000 */
[----:B------:R-:W-:-:S04]  /*3010*/  ULOP3.LUT UR5, UR49, 0x1, UR5, 0x96, !UPT ;  /* 0x0000000131057892 */ /* 0x000fc8000f8e9605 */
[----:B------:R-:W-:Y:S02]  /*3020*/  IMAD.U32 R12, RZ, RZ, UR4 ;  /* 0x00000004ff0c7e24 */ /* 0x000fe4000f8e00ff */
[----:B-1----:R-:W-:-:S07]  /*3030*/  IMAD.U32 R3, RZ, RZ, UR5 ;  /* 0x00000005ff037e24 */ /* 0x002fce000f8e00ff */
.L_x_53:
[----:B------:R-:W-:Y:S05]  /*3040*/  BSYNC B0 ;  /* 0x0000000000007941 */ /* 0x000fea0003800000 */
.L_x_52:
[C---:B-----5:R-:W-:Y:S01]  /*3050*/  FFMA R14, R60.reuse, R25, R15 ;  /* 0x000000193c0e7223 */ /* 0x060fe2000000000f */
[--C-:B--2---:R-:W-:Y:S02]  /*3060*/  HADD2.F32 R25, -RZ, R5.reuse.H0_H0 ;  /* 0x20000005ff197230 */ /* 0x104fe40000004100 */
[C-C-:B------:R-:W-:Y:S01]  /*3070*/  FFMA R26, R60.reuse, R26, R13.reuse ;  /* 0x0000001a3c1a7223 */ /* 0x140fe2000000000d */
[----:B------:R-:W-:Y:S02]  /*3080*/  HADD2.F32 R67, -RZ, R5.H1_H1 ;  /* 0x30000005ff437230 */ /* 0x000fe40000004100 */
[----:B------:R-:W-:Y:S01]  /*3090*/  FFMA R20, R60, R27, R13 ;  /* 0x0000001b3c147223 */ /* 0x000fe2000000000d */
[----:B------:R-:W-:Y:S02]  /*30a0*/  HADD2.F32 R23, -RZ, R4.H1_H1 ;  /* 0x30000004ff177230 */ /* 0x000fe40000004100 */
[----:B------:R-:W-:Y:S01]  /*30b0*/  FFMA R26, R25, R65, R26 ;  /* 0x00000041191a7223 */ /* 0x000fe2000000001a */
[----:B------:R-:W-:-:S02]  /*30c0*/  HADD2.F32 R25, -RZ, R7.H0_H0 ;  /* 0x20000007ff197230 */ /* 0x000fc40000004100 */
[-C--:B------:R-:W-:Y:S01]  /*30d0*/  FFMA R67, R67, R65.reuse, R20 ;  /* 0x0000004143437223 */ /* 0x080fe20000000014 */
[C-C-:B------:R-:W-:Y:S01]  /*30e0*/  FFMA R30, R60.reuse, R30, R13.reuse ;  /* 0x0000001e3c1e7223 */ /* 0x140fe2000000000d */
[----:B------:R-:W-:Y:S02]  /*30f0*/  HADD2.F32 R27, -RZ, R7.H1_H1 ;  /* 0x30000007ff1b7230 */ /* 0x000fe40000004100 */
[----:B------:R-:W-:Y:S01]  /*3100*/  FFMA R69, R23, R65, R14 ;  /* 0x0000004117457223 */ /* 0x000fe2000000000e */
[C---:B------:R-:W-:Y:S01]  /*3110*/  FFMA R20, R60.reuse, R31, R13 ;  /* 0x0000001f3c147223 */ /* 0x040fe2000000000d */
[----:B------:R-:W-:Y:S02]  /*3120*/  HADD2.F32 R23, -RZ, R6.H1_H1 ;  /* 0x30000006ff177230 */ /* 0x000fe40000004100 */
[----:B------:R-:W-:Y:S01]  /*3130*/  FFMA R14, R60, R29, R15 ;  /* 0x0000001d3c0e7223 */ /* 0x000fe2000000000f */
[-C--:B------:R-:W-:Y:S01]  /*3140*/  FFMA R30, R25, R65.reuse, R30 ;  /* 0x00000041191e7223 */ /* 0x080fe2000000001e */
[----:B------:R-:W-:Y:S01]  /*3150*/  FFMA R31, R27, R65, R20 ;  /* 0x000000411b1f7223 */ /* 0x000fe20000000014 */
[----:B---3--:R-:W-:-:S02]  /*3160*/  HADD2.F32 R25, -RZ, R9.H0_H0 ;  /* 0x20000009ff197230 */ /* 0x008fc40000004100 */
[C-C-:B------:R-:W-:Y:S01]  /*3170*/  FFMA R34, R60.reuse, R34, R13.reuse ;  /* 0x000000223c227223 */ /* 0x140fe2000000000d */
[----:B------:R-:W-:Y:S02]  /*3180*/  HADD2.F32 R27, -RZ, R9.H1_H1 ;  /* 0x30000009ff1b7230 */ /* 0x000fe40000004100 */
[----:B------:R-:W-:Y:S01]  /*3190*/  FFMA R29, R23, R65, R14 ;  /* 0x00000041171d7223 */ /* 0x000fe2000000000e */
[C---:B------:R-:W-:Y:S01]  /*31a0*/  FFMA R20, R60.reuse, R35, R13 ;  /* 0x000000233c147223 */ /* 0x040fe2000000000d */
[----:B------:R-:W-:Y:S02]  /*31b0*/  HADD2.F32 R21, -RZ, R4.H0_H0 ;  /* 0x20000004ff157230 */ /* 0x000fe40000004100 */
[C-C-:B------:R-:W-:Y:S01]  /*31c0*/  FFMA R24, R60.reuse, R24, R15.reuse ;  /* 0x000000183c187223 */ /* 0x140fe2000000000f */
[----:B------:R-:W-:Y:S02]  /*31d0*/  HADD2.F32 R23, -RZ, R8.H1_H1 ;  /* 0x30000008ff177230 */ /* 0x000fe40000004100 */
[----:B------:R-:W-:Y:S01]  /*31e0*/  FFMA R14, R60, R33, R15 ;  /* 0x000000213c0e7223 */ /* 0x000fe2000000000f */
[----:B------:R-:W-:Y:S01]  /*31f0*/  FFMA R25, R25, R65, R34 ;  /* 0x0000004119197223 */ /* 0x000fe20000000022 */
[----:B------:R-:W-:-:S02]  /*3200*/  IMAD.SHL.U32 R35, R18, 0x20, RZ ;  /* 0x0000002012237824 */ /* 0x000fc400078e00ff */
[-C--:B------:R-:W-:Y:S01]  /*3210*/  FFMA R34, R27, R65.reuse, R20 ;  /* 0x000000411b227223 */ /* 0x080fe20000000014 */
[----:B------:R-:W-:Y:S02]  /*3220*/  IMAD.SHL.U32 R20, R18, 0x10, RZ ;  /* 0x0000001012147824 */ /* 0x000fe400078e00ff */
[-C--:B------:R-:W-:Y:S01]  /*3230*/  FFMA R24, R21, R65.reuse, R24 ;  /* 0x0000004115187223 */ /* 0x080fe20000000018 */
[----:B------:R-:W-:Y:S01]  /*3240*/  FFMA R33, R23, R65, R14 ;  /* 0x0000004117217223 */ /* 0x000fe2000000000e */
[----:B------:R-:W-:Y:S02]  /*3250*/  HADD2.F32 R21, -RZ, R6.H0_H0 ;  /* 0x20000006ff157230 */ /* 0x000fe40000004100 */
[C-C-:B------:R-:W-:Y:S01]  /*3260*/  FFMA R14, R60.reuse, R37, R15.reuse ;  /* 0x000000253c0e7223 */ /* 0x140fe2000000000f */
[----:B------:R-:W-:Y:S01]  /*3270*/  FFMA R28, R60, R28, R15 ;  /* 0x0000001c3c1c7223 */ /* 0x000fe2000000000f */
[----:B------:R-:W-:Y:S01]  /*3280*/  SHF.R.U32.HI R64, RZ, 0x1, R18 ;  /* 0x00000001ff407819 */ /* 0x000fe20000011612 */
[----:B------:R-:W-:Y:S01]  /*3290*/  HADD2.F32 R23, -RZ, R10.H1_H1 ;  /* 0x3000000aff177230 */ /* 0x000fe20000004100 */
[----:B------:R-:W-:Y:S01]  /*32a0*/  LOP3.LUT R37, R35, 0xc0, RZ, 0xc0, !PT ;  /* 0x000000c023257812 */ /* 0x000fe200078ec0ff */
[----:B------:R-:W-:Y:S01]  /*32b0*/  FFMA R28, R21, R65, R28 ;  /* 0x00000041151c7223 */ /* 0x000fe2000000001c */
[----:B------:R-:W-:Y:S01]  /*32c0*/  LOP3.LUT R20, R20, 0xe00, RZ, 0xc0, !PT ;  /* 0x00000e0014147812 */ /* 0x000fe200078ec0ff */
[----:B------:R-:W-:Y:S01]  /*32d0*/  HADD2.F32 R21, -RZ, R8.H0_H0 ;  /* 0x20000008ff157230 */ /* 0x000fe20000004100 */
[----:B------:R-:W-:Y:S01]  /*32e0*/  LOP3.LUT R37, R37, 0x8, R64, 0xf8, !PT ;  /* 0x0000000825257812 */ /* 0x000fe200078ef840 */
[----:B------:R-:W-:-:S02]  /*32f0*/  IMAD.SHL.U32 R64, R18, 0x4, RZ ;  /* 0x0000000412407824 */ /* 0x000fc400078e00ff */
[----:B------:R-:W-:Y:S01]  /*3300*/  FFMA R32, R60, R32, R15 ;  /* 0x000000203c207223 */ /* 0x000fe2000000000f */
[--C-:B------:R-:W-:Y:S01]  /*3310*/  LOP3.LUT R20, R20, 0x20, R35.reuse, 0xf8, !PT ;  /* 0x0000002014147812 */ /* 0x100fe200078ef823 */
[-C--:B------:R-:W-:Y:S01]  /*3320*/  FFMA R27, R23, R65.reuse, R14 ;  /* 0x00000041171b7223 */ /* 0x080fe2000000000e */
[----:B------:R-:W-:Y:S01]  /*3330*/  LOP3.LUT R14, R18, 0xff, RZ, 0xc0, !PT ;  /* 0x000000ff120e7812 */ /* 0x000fe200078ec0ff */
[----:B------:R-:W-:Y:S01]  /*3340*/  FFMA R32, R21, R65, R32 ;  /* 0x0000004115207223 */ /* 0x000fe20000000020 */
[----:B------:R-:W-:Y:S01]  /*3350*/  LOP3.LUT R35, R20, 0x100, R35, 0xf8, !PT ;  /* 0x0000010014237812 */ /* 0x000fe200078ef823 */
[----:B------:R-:W-:Y:S01]  /*3360*/  HADD2.F32 R21, -RZ, R10.H0_H0 ;  /* 0x2000000aff157230 */ /* 0x000fe20000004100 */
[----:B------:R-:W-:Y:S01]  /*3370*/  LOP3.LUT R64, R37, 0x18, R64, 0x78, !PT ;  /* 0x0000001825407812 */ /* 0x000fe200078e7840 */
[C---:B------:R-:W-:Y:S01]  /*3380*/  FFMA R36, R60.reuse, R36, R15 ;  /* 0x000000243c247223 */ /* 0x040fe2000000000f */
[----:B------:R-:W-:Y:S02]  /*3390*/  HADD2.F32 R23, -RZ, R11.H1_H1 ;  /* 0x3000000bff177230 */ /* 0x000fe40000004100 */
[----:B------:R-:W-:Y:S01]  /*33a0*/  FFMA R20, R60, R39, R13 ;  /* 0x000000273c147223 */ /* 0x000fe2000000000d */
[----:B------:R-:W-:Y:S01]  /*33b0*/  VIADD R14, R14, 0x1f ;  /* 0x0000001f0e0e7836 */ /* 0x000fe20000000000 */
[----:B------:R-:W-:Y:S01]  /*33c0*/  LOP3.LUT R39, R35, R64, RZ, 0xfc, !PT ;  /* 0x0000004023277212 */ /* 0x000fe200078efcff */
[----:B------:R-:W-:Y:S01]  /*33d0*/  FFMA R36, R21, R65, R36 ;  /* 0x0000004115247223 */ /* 0x000fe20000000024 */
[----:B------:R-:W-:Y:S01]  /*33e0*/  F2FP.RELU.F16.F32.PACK_AB R68, R69, R24 ;  /* 0x000000184544723e */ /* 0x000fe200000008ff */
[----:B------:R-:W-:-:S02]  /*33f0*/  IMAD.U32 R24, RZ, RZ, UR48 ;  /* 0x00000030ff187e24 */ /* 0x000fc4000f8e00ff */
[----:B------:R-:W-:Y:S01]  /*3400*/  FFMA R38, R60, R38, R13 ;  /* 0x000000263c267223 */ /* 0x000fe2000000000d */
[----:B------:R-:W-:Y:S02]  /*3410*/  HADD2.F32 R21, -RZ, R11.H0_H0 ;  /* 0x2000000bff157230 */ /* 0x000fe40000004100 */
[-C--:B------:R-:W-:Y:S01]  /*3420*/  FFMA R20, R23, R65.reuse, R20 ;  /* 0x0000004117147223 */ /* 0x080fe20000000014 */
[----:B------:R-:W-:Y:S01]  /*3430*/  ISETP.GT.U32.AND P0, PT, R14, 0x3e, PT ;  /* 0x0000003e0e00780c */ /* 0x000fe20003f04070 */
[----:B------:R-:W-:Y:S01]  /*3440*/  IMAD.MOV.U32 R14, RZ, RZ, 0x20 ;  /* 0x00000020ff0e7424 */ /* 0x000fe200078e00ff */
[----:B------:R-:W-:Y:S01]  /*3450*/  LOP3.LUT P2, RZ, R18, 0x4, RZ, 0xc0, !PT ;  /* 0x0000000412ff7812 */ /* 0x000fe2000784c0ff */
[----:B------:R-:W-:Y:S02]  /*3460*/  IMAD R23, R24, 0x1000, R39 ;  /* 0x0000100018177824 */ /* 0x000fe400078e0227 */
[----:B------:R-:W-:Y:S01]  /*3470*/  FFMA R21, R21, R65, R38 ;  /* 0x0000004115157223 */ /* 0x000fe20000000026 */
[----:B------:R-:W-:Y:S01]  /*3480*/  F2FP.RELU.F16.F32.PACK_AB R69, R67, R26 ;  /* 0x0000001a4345723e */ /* 0x000fe200000008ff */
[----:B------:R-:W-:Y:S05]  /*3490*/  WARPSYNC.ALL ;  /* 0x0000000000007948 */ /* 0x000fea0003800000 */
[----:B------:R-:W-:Y:S01]  /*34a0*/  SEL R14, R14, 0xffffffe0, !P2 ;  /* 0xffffffe00e0e7807 */ /* 0x000fe20005000000 */
[----:B------:R-:W-:Y:S01]  /*34b0*/  BSSY B0, `(.L_x_57) ;  /* 0x0000019000007945 */ /* 0x000fe20003800000 */
[----:B------:R-:W-:-:S02]  /*34c0*/  LEA R23, R23, UR52, 0x1 ;  /* 0x0000003417177c11 */ /* 0x000fc4000f8e08ff */
[----:B------:R-:W-:Y:S02]  /*34d0*/  F2FP.RELU.F16.F32.PACK_AB R26, R27, R36 ;  /* 0x000000241b1a723e */ /* 0x000fe400000008ff */
[----:B------:R-:W-:Y:S02]  /*34e0*/  F2FP.RELU.F16.F32.PACK_AB R70, R29, R28 ;  /* 0x0000001c1d46723e */ /* 0x000fe400000008ff */
[----:B------:R-:W-:Y:S02]  /*34f0*/  F2FP.RELU.F16.F32.PACK_AB R71, R31, R30 ;  /* 0x0000001e1f47723e */ /* 0x000fe400000008ff */
[----:B------:R-:W-:Y:S02]  /*3500*/  F2FP.RELU.F16.F32.PACK_AB R27, R20, R21 ;  /* 0x00000015141b723e */ /* 0x000fe400000008ff */
[----:B------:R-:W-:Y:S01]  /*3510*/  F2FP.RELU.F16.F32.PACK_AB R24, R33, R32 ;  /* 0x000000202118723e */ /* 0x000fe200000008ff */
[----:B------:R1:W-:Y:S01]  /*3520*/  STSM.16.M88.4 [R23+0x200], R68 ;  /* 0x0002004417007844 */ /* 0x0003e20000000200 */
[----:B------:R-:W-:-:S02]  /*3530*/  F2FP.RELU.F16.F32.PACK_AB R25, R34, R25 ;  /* 0x000000192219723e */ /* 0x000fc400000008ff */
[----:B------:R-:W-:-:S05]  /*3540*/  IADD3 R20, R14, 0x200, R23 ;  /* 0x000002000e147810 */ /* 0x000fca0007ffe017 */
[----:B------:R1:W-:Y:S01]  /*3550*/  STSM.16.M88.4 [R20], R24 ;  /* 0x0000001814007844 */ /* 0x0003e20000000200 */
[----:B------:R-:W-:Y:S01]  /*3560*/  @!PT LDS RZ, [RZ] ;  /* 0x00000000fffff984 */ /* 0x000fe20000000800 */
[----:B------:R-:W-:Y:S01]  /*3570*/  @!PT LDS RZ, [RZ] ;  /* 0x00000000fffff984 */ /* 0x000fe20000000800 */
[----:B------:R-:W-:Y:S01]  /*3580*/  @!PT LDS RZ, [RZ] ;  /* 0x00000000fffff984 */ /* 0x000fe20000000800 */
[----:B------:R-:W-:Y:S01]  /*3590*/  @!PT LDS RZ, [RZ] ;  /* 0x00000000fffff984 */ /* 0x000fe20000000800 */
[----:B------:R2:W-:Y:S06]  /*35a0*/  MEMBAR.ALL.CTA ;  /* 0x0000000000007992 */ /* 0x0005ec0000008000 */
[----:B--2---:R-:W2:Y:S02]  /*35b0*/  FENCE.VIEW.ASYNC.S ;  /* 0x00000000000073c6 */ /* 0x004ea40000000000 */
[----:B--2---:R-:W-:Y:S06]  /*35c0*/  BAR.SYNC.DEFER_BLOCKING 0x1, 0x100 ;  /* 0x0044000000007b1d */ /* 0x004fec0000010000 */
[----:B------:R-:W-:Y:S05]  /*35d0*/  @P0 BRA `(.L_x_58) ;  /* 0x0000000000180947 */ /* 0x000fea0003800000 */
[----:B------:R-:W-:Y:S02]  /*35e0*/  ULEA UR44, UR48, UR52, 0xd ;  /* 0x00000034302c7291 */ /* 0x000fe4000f8e683f */
[----:B------:R-:W-:Y:S02]  /*35f0*/  UIADD3 UR4, UP0, UR56, 0x4f0, URZ ;  /* 0x000004f038047890 */ /* 0x000fe4000ff1e03f */
[----:B------:R-:W-:Y:S02]  /*3600*/  UIADD3 UR44, UR44, 0x200, URZ ;  /* 0x000002002c2c7890 */ /* 0x000fe4000fffe03f */
[----:B------:R-:W-:-:S09]  /*3610*/  UIADD3.X UR5, URZ, UR57, URZ, UP0, !UPT ;  /* 0x000000393f057290 */ /* 0x000fd200087fe43f */
[----:B------:R2:W-:Y:S02]  /*3620*/  UTMASTG.3D [UR44], [UR4] ;  /* 0x0000002c040073b5 */ /* 0x0005e40008010000 */
[----:B--2---:R0:W-:Y:S02]  /*3630*/  UTMACMDFLUSH ;  /* 0x00000000000079b7 */ /* 0x0041e40000000000 */
.L_x_58:
[----:B------:R-:W-:Y:S05]  /*3640*/  BSYNC B0 ;  /* 0x0000000000007941 */ /* 0x000fea0003800000 */
.L_x_57:
[----:B------:R-:W-:Y:S01]  /*3650*/  UIADD3 UR4, UR48, 0x1, URZ ;  /* 0x0000000130047890 */ /* 0x000fe2000fffe03f */
[----:B------:R-:W-:Y:S01]  /*3660*/  BSSY B0, `(.L_x_59) ;  /* 0x0000008000007945 */ /* 0x000fe20003800000 */
[----:B------:R-:W-:Y:S02]  /*3670*/  UIADD3 UR8, UR50, UR43, URZ ;  /* 0x0000002b32087290 */ /* 0x000fe4000fffe03f */
[----:B------:R-:W-:-:S04]  /*3680*/  UISETP.NE.AND UP0, UPT, UR4, 0x3, UPT ;  /* 0x000000030400788c */ /* 0x000fc8000bf05270 */
[----:B------:R-:W-:Y:S02]  /*3690*/  USEL UR5, URZ, 0x1, UP0 ;  /* 0x000000013f057887 */ /* 0x000fe40008000000 */
[----:B------:R-:W-:Y:S02]  /*36a0*/  USEL UR9, UR4, URZ, UP0 ;  /* 0x0000003f04097287 */ /* 0x000fe40008000000 */
[----:B------:R-:W-:Y:S01]  /*36b0*/  ULOP3.LUT UR10, UR49, UR5, URZ, 0x3c, !UPT ;  /* 0x00000005310a7292 */ /* 0x000fe2000f8e3c3f */
[----:B------:R-:W-:Y:S11]  /*36c0*/  @P0 BRA `(.L_x_60) ;  /* 0x0000000000040947 */ /* 0x000ff60003800000 */
[----:B------:R-:W-:-:S04]  /*36d0*/  DEPBAR.LE SB0, 0x1 ;  /* 0x000080400000791a */ /* 0x000fc80000000000 */
.L_x_60:
[----:B------:R-:W-:Y:S05]  /*36e0*/  BSYNC B0 ;  /* 0x0000000000007941 */ /* 0x000fea0003800000 */
.L_x_59:
[----:B------:R-:W-:Y:S01]  /*36f0*/  USHF.R.U32.HI UR4, URZ, 0x3, UR8 ;  /* 0x000000033f047899 */ /* 0x000fe20008011608 */
[----:B------:R-:W-:Y:S01]  /*3700*/  BAR.SYNC.DEFER_BLOCKING 0x1, 0x100 ;  /* 0x0044000000007b1d */ /* 0x000fe20000010000 */
[----:B------:R-:W-:Y:S01]  /*3710*/  UISETP.GT.U32.AND UP0, UPT, UR8, 0x7, UPT ;  /* 0x000000070800788c */ /* 0x000fe2000bf04070 */
[----:B------:R-:W-:Y:S01]  /*3720*/  ISETP.NE.AND P4, PT, RZ, UR39, PT ;  /* 0x00000027ff007c0c */ /* 0x000fe2000bf85270 */
[----:B------:R-:W-:Y:S02]  /*3730*/  ULOP3.LUT UR4, UR4, 0x1, URZ, 0xc0, !UPT ;  /* 0x0000000104047892 */ /* 0x000fe4000f8ec03f */
[----:B------:R-:W-:Y:S02]  /*3740*/  UISETP.LT.U32.AND UP1, UPT, UR50, 0x8, UP0 ;  /* 0x000000083200788c */ /* 0x000fe40008721070 */
[----:B------:R-:W-:Y:S02]  /*3750*/  UISETP.NE.U32.AND UP2, UPT, UR4, 0x1, UPT ;  /* 0x000000010400788c */ /* 0x000fe4000bf45070 */
[----:B------:R-:W-:-:S02]  /*3760*/  USEL UR5, URZ, 0x1, !UP1 ;  /* 0x000000013f057887 */ /* 0x000fc4000c800000 */
[----:B------:R-:W-:-:S04]  /*3770*/  UISETP.GT.U32.AND UP0, UPT, UR50, 0x7, !UP2 ;  /* 0x000000073200788c */ /* 0x000fc8000d704070 */
[----:B------:R-:W-:-:S04]  /*3780*/  USEL UR4, URZ, 0x1, !UP0 ;  /* 0x000000013f047887 */ /* 0x000fc8000c000000 */
[----:B------:R-:W-:Y:S01]  /*3790*/  ULOP3.LUT UR40, UR4, UR40, UR5, 0x96, !UPT ;  /* 0x0000002804287292 */ /* 0x000fe2000f8e9605 */
[----:B------:R-:W-:Y:S11]  /*37a0*/  @!P4 BRA `(.L_x_61) ;  /* 0x000000000034c947 */ /* 0x000ff60003800000 */
[----:B------:R-:W-:Y:S04]  /*37b0*/  BSSY B0, `(.L_x_62) ;  /* 0x0000009000007945 */ /* 0x000fe80003800000 */
[----:B------:R-:W-:Y:S05]  /*37c0*/  @P1 BRA `(.L_x_63) ;  /* 0x00000000001c1947 */ /* 0x000fea0003800000 */
[----:B------:R-:W-:-:S13]  /*37d0*/  ISETP.NE.AND P4, PT, R72, 0x3, PT ;  /* 0x000000034800780c */ /* 0x000fda0003f85270 */
[----:B------:R-:W-:Y:S05]  /*37e0*/  @!P4 BRA `(.L_x_64) ;  /* 0x000000000004c947 */ /* 0x000fea0003800000 */
[----:B------:R-:W-:Y:S01]  /*37f0*/  BPT.TRAP 0x1 ;  /* 0x000000040000795c */ /* 0x000fe20000300000 */
.L_x_64:
[----:B------:R-:W-:-:S04]  /*3800*/  ULEA UR4, UR38, UR52, 0x3 ;  /* 0x0000003426047291 */ /* 0x000fc8000f8e183f */
[----:B------:R-:W-:-:S04]  /*3810*/  UIADD3 UR4, UR4, 0x98, URZ ;  /* 0x0000009804047890 */ /* 0x000fc8000fffe03f */
[----:B------:R-:W-:-:S09]  /*3820*/  UPRMT UR4, UR51, 0x654, UR4 ;  /* 0x0000065433047896 */ /* 0x000fd20008000004 */
[----:B------:R-:W-:Y:S03]  /*3830*/  SYNCS.ARRIVE.TRANS64.RED.A1T0 RZ, [UR4], RZ ;  /* 0x000000ffffff79a7 */ /* 0x000fe60008100404 */
.L_x_63:
[----:B------:R-:W-:Y:S05]  /*3840*/  BSYNC B0 ;  /* 0x0000000000007941 */ /* 0x000fea0003800000 */
.L_x_62:
[----:B------:R-:W-:-:S04]  /*3850*/  UIADD3 UR38, UR38, 0x1, URZ ;  /* 0x0000000126267890 */ /* 0x000fc8000fffe03f */
[----:B------:R-:W-:-:S04]  /*3860*/  UISETP.NE.AND UP0, UPT, UR38, 0x3, UPT ;  /* 0x000000032600788c */ /* 0x000fc8000bf05270 */
[----:B------:R-:W-:-:S12]  /*3870*/  USEL UR38, UR38, URZ, UP0 ;  /* 0x0000003f26267287 */ /* 0x000fd80008000000 */
.L_x_61:
[----:B------:R-:W-:Y:S04]  /*3880*/  BSSY B0, `(.L_x_65) ;  /* 0x0000015000007945 */ /* 0x000fe80003800000 */
[----:B------:R-:W-:Y:S05]  /*3890*/  @P1 BRA `(.L_x_66) ;  /* 0x00000000004c1947 */ /* 0x000fea0003800000 */
[----:B------:R-:W-:-:S13]  /*38a0*/  ISETP.NE.AND P4, PT, R72, 0x3, PT ;  /* 0x000000034800780c */ /* 0x000fda0003f85270 */
[----:B------:R-:W-:Y:S05]  /*38b0*/  @!P4 BRA `(.L_x_67) ;  /* 0x000000000004c947 */ /* 0x000fea0003800000 */
[----:B------:R-:W-:Y:S01]  /*38c0*/  BPT.TRAP 0x1 ;  /* 0x000000040000795c */ /* 0x000fe20000300000 */
.L_x_67:
[----:B------:R-:W-:Y:S01]  /*38d0*/  SHF.L.U32 R21, R3, 0x1f, RZ ;  /* 0x0000001f03157819 */ /* 0x000fe200000006ff */
[----:B------:R-:W-:Y:S01]  /*38e0*/  BSSY B1, `(.L_x_68) ;  /* 0x000000b000017945 */ /* 0x000fe20003800000 */
[C---:B-1----:R-:W-:Y:S01]  /*38f0*/  LEA R24, R12.reuse, UR52, 0x3 ;  /* 0x000000340c187c11 */ /* 0x042fe2000f8e18ff */
[----:B------:R-:W-:Y:S01]  /*3900*/  @!P3 IMAD R12, R12, 0x1000, R39 ;  /* 0x000010000c0cb824 */ /* 0x000fe200078e0227 */
[----:B------:R-:W-:Y:S02]  /*3910*/  PLOP3.LUT P5, PT, PT, PT, PT, 0x8, 0x0 ;  /* 0x000000000000781c */ /* 0x000fe40003fae170 */
[----:B------:R-:W1:Y:S01]  /*3920*/  SYNCS.PHASECHK.TRANS64.TRYWAIT P4, [R24+URZ+0x80], R21 ;  /* 0x00008015180075a7 */ /* 0x000e62000808017f */
[----:B------:R-:W-:Y:S02]  /*3930*/  @!P3 PLOP3.LUT P5, PT, P2, PT, PT, 0x80, 0x0 ;  /* 0x000000000000b81c */ /* 0x000fe400017af070 */
[----:B------:R-:W-:-:S05]  /*3940*/  @!P3 LEA R12, R12, UR52, 0x1 ;  /* 0x000000340c0cbc11 */ /* 0x000fca000f8e08ff */
[C---:B------:R-:W-:Y:S02]  /*3950*/  @!P3 VIADD R3, R12.reuse, 0x200 ;  /* 0x000002000c03b836 */ /* 0x040fe40000000000 */
[----:B------:R-:W-:-:S04]  /*3960*/  @!P3 VIADD R20, R12, 0x220 ;  /* 0x000002200c14b836 */ /* 0x000fc80000000000 */
[----:B------:R-:W-:Y:S01]  /*3970*/  @P5 VIADD R20, R3, 0xffffffe0 ;  /* 0xffffffe003145836 */ /* 0x000fe20000000000 */
[----:B-1----:R-:W-:Y:S06]  /*3980*/  @!P4 BRA `(.L_x_69) ;  /* 0x00000038005cc947 */ /* 0x002fec0003800000 */
.L_x_142:
[----:B------:R-:W-:Y:S05]  /*3990*/  BSYNC B1 ;  /* 0x0000000000017941 */ /* 0x000fea0003800000 */
.L_x_68:
[----:B------:R-:W-:Y:S05]  /*39a0*/  @!P3 WARPSYNC.ALL ;  /* 0x000000000000b948 */ /* 0x000fea0003800000 */
[----:B------:R2:W3:Y:S04]  /*39b0*/  @!P3 LDSM.16.M88.4 R4, [R12+0x200] ;  /* 0x000200000c04b83b */ /* 0x0004e80000000200 */
[----:B------:R2:W4:Y:S02]  /*39c0*/  @!P3 LDSM.16.M88.4 R8, [R20] ;  /* 0x000000001408b83b */ /* 0x0005240000000200 */
.L_x_66:
[----:B------:R-:W-:Y:S05]  /*39d0*/  BSYNC B0 ;  /* 0x0000000000007941 */ /* 0x000fea0003800000 */
.L_x_65:
[C-C-:B------:R-:W-:Y:S01]  /*39e0*/  FFMA R42, R60.reuse, R42, R13.reuse ;  /* 0x0000002a3c2a7223 */ /* 0x140fe2000000000d */
[C-C-:B-12---:R-:W-:Y:S01]  /*39f0*/  FFMA R20, R60.reuse, R43, R13.reuse ;  /* 0x0000002b3c147223 */ /* 0x146fe2000000000d */
[C-C-:B------:R-:W-:Y:S01]  /*3a00*/  FFMA R46, R60.reuse, R46, R13.reuse ;  /* 0x0000002e3c2e7223 */ /* 0x140fe2000000000d */
[C-C-:B------:R-:W-:Y:S01]  /*3a10*/  FFMA R26, R60.reuse, R47, R13.reuse ;  /* 0x0000002f3c1a7223 */ /* 0x140fe2000000000d */
[C-C-:B------:R-:W-:Y:S01]  /*3a20*/  FFMA R50, R60.reuse, R50, R13.reuse ;  /* 0x000000323c327223 */ /* 0x140fe2000000000d */
[C-C-:B------:R-:W-:Y:S01]  /*3a30*/  FFMA R30, R60.reuse, R51, R13.reuse ;  /* 0x000000333c1e7223 */ /* 0x140fe2000000000d */
[C-C-:B------:R-:W-:Y:S01]  /*3a40*/  FFMA R54, R60.reuse, R54, R13.reuse ;  /* 0x000000363c367223 */ /* 0x140fe2000000000d */
[C---:B------:R-:W-:Y:S01]  /*3a50*/  FFMA R34, R60.reuse, R55, R13 ;  /* 0x000000373c227223 */ /* 0x040fe2000000000d */
[--C-:B---3--:R-:W-:Y:S02]  /*3a60*/  HADD2.F32 R3, -RZ, R4.reuse.H0_H0 ;  /* 0x20000004ff037230 */ /* 0x108fe40000004100 */
[----:B------:R-:W-:Y:S01]  /*3a70*/  FFMA R40, R60, R40, R15 ;  /* 0x000000283c287223 */ /* 0x000fe2000000000f */
[----:B------:R-:W-:-:S02]  /*3a80*/  HADD2.F32 R13, -RZ, R4.H1_H1 ;  /* 0x30000004ff0d7230 */ /* 0x000fc40000004100 */
[C-C-:B------:R-:W-:Y:S01]  /*3a90*/  FFMA R12, R60.reuse, R41, R15.reuse ;  /* 0x000000293c0c7223 */ /* 0x140fe2000000000f */
[--C-:B----4-:R-:W-:Y:S02]  /*3aa0*/  HADD2.F32 R27, -RZ, R8.reuse.H0_H0 ;  /* 0x20000008ff1b7230 */ /* 0x110fe40000004100 */
[C-C-:B------:R-:W-:Y:S01]  /*3ab0*/  FFMA R44, R60.reuse, R44, R15.reuse ;  /* 0x0000002c3c2c7223 */ /* 0x140fe2000000000f */
[----:B------:R-:W-:Y:S02]  /*3ac0*/  HADD2.F32 R29, -RZ, R8.H1_H1 ;  /* 0x30000008ff1d7230 */ /* 0x000fe40000004100 */
[C-C-:B------:R-:W-:Y:S01]  /*3ad0*/  FFMA R24, R60.reuse, R45, R15.reuse ;  /* 0x0000002d3c187223 */ /* 0x140fe2000000000f */
[C-C-:B------:R-:W-:Y:S01]  /*3ae0*/  FFMA R48, R60.reuse, R48, R15.reuse ;  /* 0x000000303c307223 */ /* 0x140fe2000000000f */
[C-C-:B------:R-:W-:Y:S01]  /*3af0*/  FFMA R28, R60.reuse, R49, R15.reuse ;  /* 0x000000313c1c7223 */ /* 0x140fe2000000000f */
[C-C-:B------:R-:W-:Y:S01]  /*3b00*/  FFMA R52, R60.reuse, R52, R15.reuse ;  /* 0x000000343c347223 */ /* 0x140fe2000000000f */
[----:B------:R-:W-:Y:S01]  /*3b10*/  FFMA R32, R60, R53, R15 ;  /* 0x000000353c207223 */ /* 0x000fe2000000000f */
[----:B------:R-:W-:-:S02]  /*3b20*/  IMAD.U32 R8, RZ, RZ, UR9 ;  /* 0x00000009ff087e24 */ /* 0x000fc4000f8e00ff */
[-C--:B------:R-:W-:Y:S01]  /*3b30*/  FFMA R3, R3, R65.reuse, R40 ;  /* 0x0000004103037223 */ /* 0x080fe20000000028 */
[----:B------:R-:W-:Y:S02]  /*3b40*/  HADD2.F32 R15, -RZ, R5.H0_H0 ;  /* 0x20000005ff0f7230 */ /* 0x000fe40000004100 */
[-C--:B------:R-:W-:Y:S01]  /*3b50*/  FFMA R12, R13, R65.reuse, R12 ;  /* 0x000000410d0c7223 */ /* 0x080fe2000000000c */
[----:B------:R-:W-:Y:S02]  /*3b60*/  HADD2.F32 R25, -RZ, R7.H0_H0 ;  /* 0x20000007ff197230 */ /* 0x000fe40000004100 */
[-C--:B------:R-:W-:Y:S01]  /*3b70*/  FFMA R27, R27, R65.reuse, R48 ;  /* 0x000000411b1b7223 */ /* 0x080fe20000000030 */
[----:B------:R-:W-:Y:S02]  /*3b80*/  HADD2.F32 R31, -RZ, R9.H0_H0 ;  /* 0x20000009ff1f7230 */ /* 0x000fe40000004100 */
[----:B------:R-:W-:Y:S01]  /*3b90*/  FFMA R15, R15, R65, R42 ;  /* 0x000000410f0f7223 */ /* 0x000fe2000000002a */
[----:B------:R-:W-:-:S02]  /*3ba0*/  HADD2.F32 R5, -RZ, R5.H1_H1 ;  /* 0x30000005ff057230 */ /* 0x000fc40000004100 */
[-C--:B------:R-:W-:Y:S01]  /*3bb0*/  FFMA R25, R25, R65.reuse, R46 ;  /* 0x0000004119197223 */ /* 0x080fe2000000002e */
[--C-:B------:R-:W-:Y:S02]  /*3bc0*/  HADD2.F32 R21, -RZ, R6.reuse.H0_H0 ;  /* 0x20000006ff157230 */ /* 0x100fe40000004100 */
[-C--:B------:R-:W-:Y:S01]  /*3bd0*/  FFMA R31, R31, R65.reuse, R50 ;  /* 0x000000411f1f7223 */ /* 0x080fe20000000032 */
[----:B------:R-:W-:Y:S02]  /*3be0*/  HADD2.F32 R23, -RZ, R6.H1_H1 ;  /* 0x30000006ff177230 */ /* 0x000fe40000004100 */
[-C--:B------:R-:W-:Y:S01]  /*3bf0*/  FFMA R20, R5, R65.reuse, R20 ;  /* 0x0000004105147223 */ /* 0x080fe20000000014 */
[----:B------:R-:W-:Y:S02]  /*3c00*/  HADD2.F32 R7, -RZ, R7.H1_H1 ;  /* 0x30000007ff077230 */ /* 0x000fe40000004100 */
[----:B------:R-:W-:Y:S01]  /*3c10*/  FFMA R21, R21, R65, R44 ;  /* 0x0000004115157223 */ /* 0x000fe2000000002c */
[----:B------:R-:W-:-:S02]  /*3c20*/  HADD2.F32 R9, -RZ, R9.H1_H1 ;  /* 0x30000009ff097230 */ /* 0x000fc40000004100 */
[-C--:B------:R-:W-:Y:S01]  /*3c30*/  FFMA R24, R23, R65.reuse, R24 ;  /* 0x0000004117187223 */ /* 0x080fe20000000018 */
[--C-:B------:R-:W-:Y:S02]  /*3c40*/  HADD2.F32 R37, -RZ, R11.reuse.H0_H0 ;  /* 0x2000000bff257230 */ /* 0x100fe40000004100 */
[-C--:B------:R-:W-:Y:S01]  /*3c50*/  FFMA R26, R7, R65.reuse, R26 ;  /* 0x00000041071a7223 */ /* 0x080fe2000000001a */
[--C-:B------:R-:W-:Y:S02]  /*3c60*/  HADD2.F32 R33, -RZ, R10.reuse.H0_H0 ;  /* 0x2000000aff217230 */ /* 0x100fe40000004100 */
[-C--:B------:R-:W-:Y:S01]  /*3c70*/  FFMA R30, R9, R65.reuse, R30 ;  /* 0x00000041091e7223 */ /* 0x080fe2000000001e */
[----:B------:R-:W-:Y:S02]  /*3c80*/  HADD2.F32 R35, -RZ, R10.H1_H1 ;  /* 0x3000000aff237230 */ /* 0x000fe40000004100 */
[----:B------:R-:W-:Y:S01]  /*3c90*/  FFMA R28, R29, R65, R28 ;  /* 0x000000411d1c7223 */ /* 0x000fe2000000001c */
[----:B------:R-:W-:-:S02]  /*3ca0*/  HADD2.F32 R11, -RZ, R11.H1_H1 ;  /* 0x3000000bff0b7230 */ /* 0x000fc40000004100 */
[-C--:B------:R-:W-:Y:S01]  /*3cb0*/  FFMA R33, R33, R65.reuse, R52 ;  /* 0x0000004121217223 */ /* 0x080fe20000000034 */
[----:B------:R-:W-:Y:S02]  /*3cc0*/  IMAD R8, R8, 0x1000, R39 ;  /* 0x0000100008087824 */ /* 0x000fe400078e0227 */
[-C--:B------:R-:W-:Y:S01]  /*3cd0*/  FFMA R32, R35, R65.reuse, R32 ;  /* 0x0000004123207223 */ /* 0x080fe20000000020 */
[-C--:B------:R-:W-:Y:S01]  /*3ce0*/  FFMA R37, R37, R65.reuse, R54 ;  /* 0x0000004125257223 */ /* 0x080fe20000000036 */
[----:B------:R-:W-:Y:S01]  /*3cf0*/  FFMA R34, R11, R65, R34 ;  /* 0x000000410b227223 */ /* 0x000fe20000000022 */
[----:B------:R-:W-:Y:S01]  /*3d00*/  F2FP.RELU.F16.F32.PACK_AB R4, R12, R3 ;  /* 0x000000030c04723e */ /* 0x000fe200000008ff */
[----:B------:R-:W-:Y:S05]  /*3d10*/  WARPSYNC.ALL ;  /* 0x0000000000007948 */ /* 0x000fea0003800000 */
[----:B------:R-:W-:Y:S01]  /*3d20*/  LEA R3, R8, UR52, 0x1 ;  /* 0x0000003408037c11 */ /* 0x000fe2000f8e08ff */
[----:B------:R-:W-:Y:S01]  /*3d30*/  BSSY B0, `(.L_x_70) ;  /* 0x000001d000007945 */ /* 0x000fe20003800000 */
[----:B------:R-:W-:-:S02]  /*3d40*/  F2FP.RELU.F16.F32.PACK_AB R5, R20, R15 ;  /* 0x0000000f1405723e */ /* 0x000fc400000008ff */
[----:B------:R-:W-:Y:S02]  /*3d50*/  F2FP.RELU.F16.F32.PACK_AB R6, R24, R21 ;  /* 0x000000151806723e */ /* 0x000fe400000008ff */
[----:B------:R-:W-:Y:S02]  /*3d60*/  F2FP.RELU.F16.F32.PACK_AB R7, R26, R25 ;  /* 0x000000191a07723e */ /* 0x000fe400000008ff */
[----:B------:R-:W-:Y:S02]  /*3d70*/  F2FP.RELU.F16.F32.PACK_AB R29, R30, R31 ;  /* 0x0000001f1e1d723e */ /* 0x000fe400000008ff */
[----:B------:R-:W-:Y:S01]  /*3d80*/  F2FP.RELU.F16.F32.PACK_AB R28, R28, R27 ;  /* 0x0000001b1c1c723e */ /* 0x000fe200000008ff */
[----:B------:R1:W-:Y:S01]  /*3d90*/  STSM.16.M88.4 [R3+0x200], R4 ;  /* 0x0002000403007844 */ /* 0x0003e20000000200 */
[----:B------:R-:W-:Y:S02]  /*3da0*/  F2FP.RELU.F16.F32.PACK_AB R30, R32, R33 ;  /* 0x00000021201e723e */ /* 0x000fe400000008ff */
        /* <DEDUP_REMOVED lines=14> */
[----:B------:R-:W-:Y:S02]  /*3e90*/  UIADD3 UR4, UR4, 0x200, URZ ;  /* 0x0000020004047890 */ /* 0x000fe4000fffe03f */
[----:B------:R-:W-:Y:S01]  /*3ea0*/  UIADD3.X UR13, URZ, UR57, URZ, UP0, !UPT ;  /* 0x000000393f0d7290 */ /* 0x000fe200087fe43f */
[----:B------:R-:W-:Y:S01]  /*3eb0*/  UMOV UR6, UR46 ;  /* 0x0000002e00067c82 */ /* 0x000fe20008000000 */
[----:B------:R-:W-:-:S07]  /*3ec0*/  UMOV UR7, UR47 ;  /* 0x0000002f00077c82 */ /* 0x000fce0008000000 */
[----:B------:R2:W-:Y:S01]  /*3ed0*/  UTMASTG.3D [UR4], [UR12] ;  /* 0x000000040c0073b5 */ /* 0x0005e20008010000 */
[----:B------:R0:W-:Y:S01]  /*3ee0*/  UTMACMDFLUSH ;  /* 0x00000000000079b7 */ /* 0x0001e20000000000 */
[----:B--2---:R-:W-:-:S04]  /*3ef0*/  DEPBAR.LE SB0, 0x1 ;  /* 0x000080400000791a */ /* 0x004fc80000000000 */
.L_x_71:
[----:B------:R-:W-:Y:S05]  /*3f00*/  BSYNC B0 ;  /* 0x0000000000007941 */ /* 0x000fea0003800000 */
.L_x_70:
[----:B------:R-:W-:Y:S06]  /*3f10*/  BAR.SYNC.DEFER_BLOCKING 0x1, 0x100 ;  /* 0x0044000000007b1d */ /* 0x000fec0000010000 */
[----:B------:R-:W-:Y:S04]  /*3f20*/  BSSY B0, `(.L_x_72) ;  /* 0x0000009000007945 */ /* 0x000fe80003800000 */
[----:B------:R-:W-:Y:S05]  /*3f30*/  @P1 BRA `(.L_x_73) ;  /* 0x00000000001c1947 */ /* 0x000fea0003800000 */
[----:B------:R-:W-:-:S13]  /*3f40*/  ISETP.NE.AND P0, PT, R72, 0x3, PT ;  /* 0x000000034800780c */ /* 0x000fda0003f05270 */
[----:B------:R-:W-:Y:S05]  /*3f50*/  @!P0 BRA `(.L_x_74) ;  /* 0x0000000000048947 */ /* 0x000fea0003800000 */
[----:B------:R-:W-:Y:S01]  /*3f60*/  BPT.TRAP 0x1 ;  /* 0x000000040000795c */ /* 0x000fe20000300000 */
.L_x_74:
[----:B------:R-:W-:-:S04]  /*3f70*/  ULEA UR4, UR38, UR52, 0x3 ;  /* 0x0000003426047291 */ /* 0x000fc8000f8e183f */
[----:B------:R-:W-:-:S04]  /*3f80*/  UIADD3 UR4, UR4, 0x98, URZ ;  /* 0x0000009804047890 */ /* 0x000fc8000fffe03f */
[----:B------:R-:W-:-:S09]  /*3f90*/  UPRMT UR4, UR51, 0x654, UR4 ;  /* 0x0000065433047896 */ /* 0x000fd20008000004 */
[----:B------:R-:W-:Y:S03]  /*3fa0*/  SYNCS.ARRIVE.TRANS64.RED.A1T0 RZ, [UR4], RZ ;  /* 0x000000ffffff79a7 */ /* 0x000fe60008100404 */
.L_x_73:
[----:B------:R-:W-:Y:S05]  /*3fb0*/  BSYNC B0 ;  /* 0x0000000000007941 */ /* 0x000fea0003800000 */
.L_x_72:
[----:B------:R-:W-:Y:S01]  /*3fc0*/  IADD3 R16, P0, R16, UR36, RZ ;  /* 0x0000002410107c10 */ /* 0x000fe2000ff1e0ff */
[----:B------:R-:W-:Y:S01]  /*3fd0*/  ULDC.64 UR4, c[0x0][0x8f8] ;  /* 0x00023e0000047ab9 */ /* 0x000fe20000000a00 */
[----:B------:R-:W-:Y:S01]  /*3fe0*/  UIADD3 UR38, UR38, 0x1, URZ ;  /* 0x0000000126267890 */ /* 0x000fe2000fffe03f */
[----:B-1----:R-:W-:Y:S01]  /*3ff0*/  PRMT R3, RZ, 0x7610, R3 ;  /* 0x00007610ff037816 */ /* 0x002fe20000000003 */
[----:B------:R-:W-:Y:S01]  /*4000*/  UMOV UR47, 0xffffffff ;  /* 0xffffffff002f7882 */ /* 0x000fe20000000000 */
[----:B------:R-:W-:Y:S01]  /*4010*/  IADD3.X R17, R17, UR42, RZ, P0, !PT ;  /* 0x0000002a11117c10 */ /* 0x000fe200087fe4ff */
[----:B------:R-:W-:Y:S01]  /*4020*/  UISETP.NE.AND UP0, UPT, UR38, 0x3, UPT ;  /* 0x000000032600788c */ /* 0x000fe2000bf05270 */
[----:B------:R-:W-:Y:S01]  /*4030*/  ISETP.GE.U32.AND P0, PT, R16, UR4, PT ;  /* 0x0000000410007c0c */ /* 0x000fe2000bf06070 */
[----:B------:R-:W-:Y:S02]  /*4040*/  IMAD.MOV.U32 R64, RZ, RZ, -0x1 ;  /* 0xffffffffff407424 */ /* 0x000fe400078e00ff */
[----:B------:R-:W-:Y:S01]  /*4050*/  USEL UR38, UR38, URZ, UP0 ;  /* 0x0000003f26267287 */ /* 0x000fe20008000000 */
[----:B------:R-:W-:Y:S01]  /*4060*/  ISETP.GE.U32.AND.EX P0, PT, R17, UR5, PT, P0 ;  /* 0x0000000511007c0c */ /* 0x000fe2000bf06100 */
[----:B------:R-:W-:-:S12]  /*4070*/  IMAD.MOV.U32 R66, RZ, RZ, -0x1 ;  /* 0xffffffffff427424 */ /* 0x000fd800078e00ff */
[----:B------:R-:W-:Y:S05]  /*4080*/  @P0 BRA `(.L_x_75) ;  /* 0x0000000400680947 */ /* 0x000fea0003800000 */
[----:B------:R-:W1:Y:S01]  /*4090*/  S2R R23, SR_CTAID.X ;  /* 0x0000000000177919 */ /* 0x000e620000002500 */
[----:B------:R-:W2:Y:S01]  /*40a0*/  LDC.64 R10, c[0x0][0x8d0] ;  /* 0x00023400ff0a7b82 */ /* 0x000ea20000000a00 */
[----:B------:R-:W-:Y:S01]  /*40b0*/  ULDC UR4, c[0x0][0x150] ;  /* 0x0000540000047ab9 */ /* 0x000fe20000000800 */
[----:B------:R-:W-:Y:S01]  /*40c0*/  IMAD.MOV.U32 R8, RZ, RZ, R16 ;  /* 0x000000ffff087224 */ /* 0x000fe200078e0010 */
[----:B------:R-:W3:Y:S01]  /*40d0*/  S2R R25, SR_CTAID.Y ;  /* 0x0000000000197919 */ /* 0x000ee20000002600 */
[----:B------:R-:W-:-:S04]  /*40e0*/  IMAD.MOV.U32 R9, RZ, RZ, R17 ;  /* 0x000000ffff097224 */ /* 0x000fc800078e0011 */
[----:B------:R-:W4:Y:S08]  /*40f0*/  LDC R26, c[0x0][0x144] ;  /* 0x00005100ff1a7b82 */ /* 0x000f300000000800 */
[----:B------:R-:W3:Y:S08]  /*4100*/  LDC R12, c[0x0][0x8d8] ;  /* 0x00023600ff0c7b82 */ /* 0x000ef00000000800 */
[----:B------:R-:W3:Y:S01]  /*4110*/  LDC.64 R20, c[0x0][0x8c8] ;  /* 0x00023200ff147b82 */ /* 0x000ee20000000a00 */
[----:B--2---:R-:W-:-:S04]  /*4120*/  ISETP.NE.U32.AND P0, PT, R10, RZ, PT ;  /* 0x000000ff0a00720c */ /* 0x004fc80003f05070 */
[----:B------:R-:W-:Y:S02]  /*4130*/  ISETP.NE.AND.EX P0, PT, R11, RZ, PT, P0 ;  /* 0x000000ff0b00720c */ /* 0x000fe40003f05300 */
[----:B-1----:R-:W-:-:S05]  /*4140*/  I2FP.F32.U32 R3, R23 ;  /* 0x0000001700037245 */ /* 0x002fca0000201000 */
[----:B------:R-:W-:-:S04]  /*4150*/  FMUL R3, R3, UR4 ;  /* 0x0000000403037c20 */ /* 0x000fc80008400000 */
[----:B------:R1:W2:Y:S02]  /*4160*/  F2I.U32.TRUNC.NTZ R24, R3 ;  /* 0x0000000300187305 */ /* 0x0002a4000020f000 */
[----:B----4-:R-:W-:Y:S05]  /*4170*/  @!P0 BRA `(.L_x_76) ;  /* 0x0000000000288947 */ /* 0x010fea0003800000 */
[----:B-1----:R-:W1:Y:S02]  /*4180*/  LDC R3, c[0x0][0x8dc] ;  /* 0x00023700ff037b82 */ /* 0x002e640000000800 */
[----:B-1----:R-:W-:-:S05]  /*4190*/  IADD3 R3, P0, R16, R3, RZ ;  /* 0x0000000310037210 */ /* 0x002fca0007f1e0ff */
        /* <DEDUP_REMOVED lines=8> */
.L_x_76:
[-CC-:B---3--:R-:W-:Y:S01]  /*4220*/  SHF.R.U64 R32, R8, R12.reuse, R9.reuse ;  /* 0x0000000c08207219 */ /* 0x188fe20000001209 */
[----:B------:R-:W3:Y:S01]  /*4230*/  LDC.64 R14, c[0x0][0x8e8] ;  /* 0x00023a00ff0e7b82 */ /* 0x000ee20000000a00 */
[----:B-1----:R-:W-:Y:S01]  /*4240*/  SHF.R.U32.HI R3, RZ, R12, R9 ;  /* 0x0000000cff037219 */ /* 0x002fe20000011609 */
[----:B--2---:R-:W-:Y:S01]  /*4250*/  IMAD.MOV R24, RZ, RZ, -R24 ;  /* 0x000000ffff187224 */ /* 0x004fe200078e0a18 */
[----:B------:R-:W-:Y:S01]  /*4260*/  IADD3 R7, P0, RZ, -R32, RZ ;  /* 0x80000020ff077210 */ /* 0x000fe20007f1e0ff */
[----:B------:R-:W-:Y:S02]  /*4270*/  ULDC UR4, c[0x0][0x154] ;  /* 0x0000550000047ab9 */ /* 0x000fe40000000800 */
[----:B------:R-:W-:Y:S02]  /*4280*/  IMAD R23, R26, R24, R23 ;  /* 0x000000181a177224 */ /* 0x000fe400078e0217 */
[----:B------:R-:W1:Y:S01]  /*4290*/  LDC R8, c[0x0][0x8c0] ;  /* 0x00023000ff087b82 */ /* 0x000e620000000800 */
[----:B------:R-:W-:-:S02]  /*42a0*/  IMAD.X R3, RZ, RZ, ~R3, P0 ;  /* 0x000000ffff037224 */ /* 0x000fc400000e0e03 */
[----:B------:R-:W-:-:S04]  /*42b0*/  IMAD.WIDE.U32 R4, R7, R20, R16 ;  /* 0x0000001407047225 */ /* 0x000fc800078e0010 */
[----:B------:R-:W-:Y:S01]  /*42c0*/  IMAD R6, R3, R20, RZ ;  /* 0x0000001403067224 */ /* 0x000fe200078e02ff */
[----:B------:R-:W2:Y:S03]  /*42d0*/  LDC R28, c[0x0][0x8b0] ;  /* 0x00022c00ff1c7b82 */ /* 0x000ea60000000800 */
[----:B------:R-:W-:Y:S02]  /*42e0*/  IMAD R3, R7, R21, R6 ;  /* 0x0000001507037224 */ /* 0x000fe400078e0206 */
[----:B------:R-:W-:Y:S02]  /*42f0*/  IMAD.MOV.U32 R7, RZ, RZ, 0x1 ;  /* 0x00000001ff077424 */ /* 0x000fe400078e00ff */
[----:B------:R-:W-:Y:S01]  /*4300*/  IMAD.IADD R3, R5, 0x1, R3 ;  /* 0x0000000105037824 */ /* 0x000fe200078e0203 */
[----:B------:R-:W4:Y:S01]  /*4310*/  LDC R30, c[0x0][0x900] ;  /* 0x00024000ff1e7b82 */ /* 0x000f220000000800 */
[----:B------:R-:W-:-:S02]  /*4320*/  I2FP.F32.U32 R5, R25 ;  /* 0x0000001900057245 */ /* 0x000fc40000201000 */
[----:B---3--:R-:W-:-:S03]  /*4330*/  ISETP.NE.U32.AND P0, PT, R14, RZ, PT ;  /* 0x000000ff0e00720c */ /* 0x008fc60003f05070 */
[----:B------:R-:W-:Y:S01]  /*4340*/  FMUL R6, R5, UR4 ;  /* 0x0000000405067c20 */ /* 0x000fe20008400000 */
[----:B------:R-:W-:Y:S01]  /*4350*/  ISETP.NE.AND.EX P0, PT, R15, RZ, PT, P0 ;  /* 0x000000ff0f00720c */ /* 0x000fe20003f05300 */
[----:B------:R-:W3:Y:S01]  /*4360*/  LDC R24, c[0x0][0x148] ;  /* 0x00005200ff187b82 */ /* 0x000ee20000000800 */
[-CC-:B-1----:R-:W-:Y:S01]  /*4370*/  SHF.R.U64 R12, R4, R8.reuse, R3.reuse ;  /* 0x00000008040c7219 */ /* 0x182fe20000001203 */
[----:B------:R1:W1:Y:S01]  /*4380*/  F2I.U32.TRUNC.NTZ R20, R6 ;  /* 0x0000000600147305 */ /* 0x000262000020f000 */
[----:B------:R-:W-:Y:S01]  /*4390*/  SHF.R.U32.HI R3, RZ, R8, R3 ;  /* 0x00000008ff037219 */ /* 0x000fe20000011603 */
[----:B------:R-:W-:-:S04]  /*43a0*/  IMAD.MOV.U32 R5, RZ, RZ, -0x1 ;  /* 0xffffffffff057424 */ /* 0x000fc800078e00ff */
[----:B------:R-:W1:Y:S01]  /*43b0*/  LDC R21, c[0x0][0x8a8] ;  /* 0x00022a00ff157b82 */ /* 0x000e620000000800 */
[-CC-:B--2---:R-:W-:Y:S02]  /*43c0*/  SHF.R.U64 R10, R12, R28.reuse, R3.reuse ;  /* 0x0000001c0c0a7219 */ /* 0x184fe40000001203 */
[----:B------:R-:W-:-:S05]  /*43d0*/  SHF.R.U32.HI R3, RZ, R28, R3 ;  /* 0x0000001cff037219 */ /* 0x000fca0000011603 */
[----:B------:R-:W2:Y:S01]  /*43e0*/  LDC R26, c[0x0][0x8f0] ;  /* 0x00023c00ff1a7b82 */ /* 0x000ea20000000800 */
[-C--:B----4-:R-:W-:Y:S02]  /*43f0*/  SHF.L.U32 R4, R5, R30.reuse, RZ ;  /* 0x0000001e05047219 */ /* 0x090fe400000006ff */
[-CC-:B------:R-:W-:Y:S02]  /*4400*/  SHF.R.U64 R13, R10, R30.reuse, R3.reuse ;  /* 0x0000001e0a0d7219 */ /* 0x180fe40000001203 */
[----:B------:R-:W-:Y:S02]  /*4410*/  SHF.R.U32.HI R5, RZ, R30, R3 ;  /* 0x0000001eff057219 */ /* 0x000fe40000011603 */
[----:B------:R-:W-:Y:S01]  /*4420*/  LOP3.LUT R27, RZ, R4, RZ, 0x33, !PT ;  /* 0x00000004ff1b7212 */ /* 0x000fe200078e33ff */
[----:B------:R-:W4:Y:S01]  /*4430*/  LDC R29, c[0x0][0x8e0] ;  /* 0x00023800ff1d7b82 */ /* 0x000f220000000800 */
[----:B------:R-:W-:Y:S01]  /*4440*/  SHF.L.U32 R30, R7, R30, RZ ;  /* 0x0000001e071e7219 */ /* 0x000fe200000006ff */
[----:B------:R-:W-:-:S06]  /*4450*/  IMAD.MOV.U32 R4, RZ, RZ, R13 ;  /* 0x000000ffff047224 */ /* 0x000fcc00078e000d */
[----:B------:R-:W1:Y:S01]  /*4460*/  LDC R31, c[0x0][0x8b8] ;  /* 0x00022e00ff1f7b82 */ /* 0x000e620000000800 */
[----:B------:R-:W-:Y:S05]  /*4470*/  @!P0 BRA `(.L_x_77) ;  /* 0x0000000000288947 */ /* 0x000fea0003800000 */
[----:B------:R-:W5:Y:S02]  /*4480*/  LDC R4, c[0x0][0x8f4] ;  /* 0x00023d00ff047b82 */ /* 0x000f640000000800 */
[----:B-----5:R-:W-:-:S05]  /*4490*/  IADD3 R3, P0, R13, R4, RZ ;  /* 0x000000040d037210 */ /* 0x020fca0007f1e0ff */
[----:B------:R-:W-:-:S04]  /*44a0*/  IMAD.X R11, RZ, RZ, R5, P0 ;  /* 0x000000ffff0b7224 */ /* 0x000fc800000e0605 */
[----:B------:R-:W-:-:S04]  /*44b0*/  IMAD.WIDE.U32 R4, R11, R14, RZ ;  /* 0x0000000e0b047225 */ /* 0x000fc800078e00ff */
[----:B-1----:R-:W-:-:S04]  /*44c0*/  IMAD.WIDE.U32 R6, P0, R3, R15, R4 ;  /* 0x0000000f03067225 */ /* 0x002fc80007800004 */
[----:B------:R-:W-:-:S04]  /*44d0*/  IMAD.WIDE.U32 R4, R3, R14, RZ ;  /* 0x0000000e03047225 */ /* 0x000fc800078e00ff */
[----:B------:R-:W-:Y:S01]  /*44e0*/  IMAD.X R9, RZ, RZ, RZ, P0 ;  /* 0x000000ffff097224 */ /* 0x000fe200000e06ff */
[----:B------:R-:W-:Y:S01]  /*44f0*/  IADD3 RZ, P0, R5, R6, RZ ;  /* 0x0000000605ff7210 */ /* 0x000fe20007f1e0ff */
[----:B------:R-:W-:-:S04]  /*4500*/  IMAD.MOV.U32 R8, RZ, RZ, R7 ;  /* 0x000000ffff087224 */ /* 0x000fc800078e0007 */
[----:B------:R-:W-:-:S08]  /*4510*/  IMAD.WIDE.U32.X R4, R11, R15, R8, P0 ;  /* 0x0000000f0b047225 */ /* 0x000fd000000e0408 */
.L_x_77:
[----:B------:R-:W-:Y:S01]  /*4520*/  ISETP.NE.AND P0, PT, R2, 0x1, PT ;  /* 0x000000010200780c */ /* 0x000fe20003f05270 */
[----:B-1----:R-:W-:Y:S01]  /*4530*/  IMAD.MOV R20, RZ, RZ, -R20 ;  /* 0x000000ffff147224 */ /* 0x002fe200078e0a14 */
[----:B--2---:R-:W-:Y:S01]  /*4540*/  SHF.R.U64 R3, R4, R26, R5 ;  /* 0x0000001a04037219 */ /* 0x004fe20000001205 */
[----:B------:R-:W-:Y:S01]  /*4550*/  VIADD R5, R21, 0xffffffff ;  /* 0xffffffff15057836 */ /* 0x000fe20000000000 */
[----:B------:R-:W-:Y:S02]  /*4560*/  LOP3.LUT R64, R10, R27, RZ, 0xc0, !PT ;  /* 0x0000001b0a407212 */ /* 0x000fe400078ec0ff */
[----:B------:R-:W-:Y:S01]  /*4570*/  R2UR UR47, R32 ;  /* 0x00000000202f72ca */ /* 0x000fe200000e0000 */
[----:B------:R-:W-:Y:S01]  /*4580*/  IMAD.MOV R4, RZ, RZ, -R3 ;  /* 0x000000ffff047224 */ /* 0x000fe200078e0a03 */
[----:B------:R-:W-:Y:S01]  /*4590*/  LOP3.LUT R12, R12, R5, RZ, 0xc0, !PT ;  /* 0x000000050c0c7212 */ /* 0x000fe200078ec0ff */
[----:B------:R-:W-:Y:S02]  /*45a0*/  IMAD R64, R30, R3, R64 ;  /* 0x000000031e407224 */ /* 0x000fe400078e0240 */
[----:B----4-:R-:W-:-:S02]  /*45b0*/  IMAD R3, R4, R29, R13 ;  /* 0x0000001d04037224 */ /* 0x010fc400078e020d */
[----:B---3--:R-:W-:Y:S02]  /*45c0*/  @P0 IMAD R23, R24, R20, R25 ;  /* 0x0000001418170224 */ /* 0x008fe400078e0219 */
[----:B------:R-:W-:Y:S02]  /*45d0*/  IMAD R3, R3, R21, R12 ;  /* 0x0000001503037224 */ /* 0x000fe400078e020c */
[----:B------:R-:W-:Y:S02]  /*45e0*/  IMAD R64, R64, R31, R23 ;  /* 0x0000001f40407224 */ /* 0x000fe400078e0217 */
[----:B------:R-:W-:-:S03]  /*45f0*/  IMAD.MOV.U32 R4, RZ, RZ, 0x1 ;  /* 0x00000001ff047424 */ /* 0x000fc600078e00ff */
[----:B------:R-:W-:Y:S02]  /*4600*/  SEL R66, R3, R64, !P0 ;  /* 0x0000004003427207 */ /* 0x000fe40004000000 */
[----:B------:R-:W-:Y:S02]  /*4610*/  SEL R64, R64, R3, !P0 ;  /* 0x0000000340407207 */ /* 0x000fe40004000000 */
[----:B------:R-:W-:-:S07]  /*4620*/  PRMT R3, R4, 0x7610, R3 ;  /* 0x0000761004037816 */ /* 0x000fce0000000003 */
.L_x_75:
[----:B------:R-:W-:Y:S01]  /*4630*/  UIADD3 UR48, UR9, 0x1, URZ ;  /* 0x0000000109307890 */ /* 0x000fe2000fffe03f */
[----:B------:R-:W-:Y:S01]  /*4640*/  LOP3.LUT P0, RZ, R3, 0xff, RZ, 0xc0, !PT ;  /* 0x000000ff03ff7812 */ /* 0x000fe2000780c0ff */
[----:B------:R-:W-:Y:S01]  /*4650*/  ULOP3.LUT UR43, UR8, 0x7, URZ, 0xc0, !UPT ;  /* 0x00000007082b7892 */ /* 0x000fe2000f8ec03f */
[----:B------:R-:W-:Y:S01]  /*4660*/  IMAD.MOV.U32 R65, RZ, RZ, R0 ;  /* 0x000000ffff417224 */ /* 0x000fe200078e0000 */
[----:B------:R-:W-:Y:S02]  /*4670*/  UISETP.NE.AND UP0, UPT, UR48, 0x3, UPT ;  /* 0x000000033000788c */ /* 0x000fe4000bf05270 */
[----:B------:R-:W-:Y:S02]  /*4680*/  UIADD3 UR39, UR39, 0x2, URZ ;  /* 0x0000000227277890 */ /* 0x000fe4000fffe03f */
[----:B------:R-:W-:Y:S02]  /*4690*/  USEL UR49, URZ, 0x1, UP0 ;  /* 0x000000013f317887 */ /* 0x000fe40008000000 */
[----:B------:R-:W-:-:S02]  /*46a0*/  USEL UR48, UR48, URZ, UP0 ;  /* 0x0000003f30307287 */ /* 0x000fc40008000000 */
[----:B------:R-:W-:Y:S02]  /*46b0*/  ULOP3.LUT UR49, UR10, UR49, URZ, 0x3c, !UPT ;  /* 0x000000310a317292 */ /* 0x000fe4000f8e3c3f */
[----:B------:R-:W-:Y:S10]  /*46c0*/  @P0 BRA `(.L_x_78) ;  /* 0xffffffd000400947 */ /* 0x000ff4000383ffff */
[----:B------:R-:W-:-:S13]  /*46d0*/  PLOP3.LUT P0, PT, PT, PT, PT, 0x8, 0x0 ;  /* 0x000000000000781c */ /* 0x000fda0003f0e170 */
.L_x_23:
[----:B------:R-:W-:Y:S05]  /*46e0*/  @P0 BRA `(.L_x_15) ;  /* 0x0000002800bc0947 */ /* 0x000fea0003800000 */
[----:B------:R-:W-:Y:S01]  /*46f0*/  ULDC.64 UR6, c[0x0][0x588] ;  /* 0x0001620000067ab9 */ /* 0x000fe20000000a00 */
[----:B------:R-:W-:Y:S01]  /*4700*/  ISETP.NE.U32.AND P1, PT, R74, RZ, PT ;  /* 0x000000ff4a00720c */ /* 0x000fe20003f25070 */
[----:B------:R-:W-:-:S04]  /*4710*/  DEPBAR.LE SB0, 0x0 ;  /* 0x000080000000791a */ /* 0x000fc80000000000 */
[----:B------:R-:W-:Y:S01]  /*4720*/  ISETP.NE.U32.AND P0, PT, RZ, UR6, PT ;  /* 0x00000006ff007c0c */ /* 0x000fe2000bf05070 */
[----:B------:R-:W-:Y:S01]  /*4730*/  BSSY B0, `(.L_x_79) ;  /* 0x0000015000007945 */ /* 0x000fe20003800000 */
[----:B------:R-:W-:Y:S02]  /*4740*/  ISETP.NE.AND.EX P1, PT, R75, RZ, PT, P1 ;  /* 0x000000ff4b00720c */ /* 0x000fe40003f25310 */
[----:B------:R-:W-:-:S13]  /*4750*/  ISETP.NE.AND.EX P0, PT, RZ, UR7, PT, P0 ;  /* 0x00000007ff007c0c */ /* 0x000fda000bf05300 */
[----:B------:R-:W-:Y:S05]  /*4760*/  @P0 BRA P1, `(.L_x_80) ;  /* 0x0000000000440947 */ /* 0x000fea0000800000 */
[----:B------:R-:W-:-:S04]  /*4770*/  ISETP.NE.U32.AND P0, PT, R74, RZ, PT ;  /* 0x000000ff4a00720c */ /* 0x000fc80003f05070 */
[----:B------:R-:W-:-:S13]  /*4780*/  ISETP.NE.AND.EX P0, PT, R75, RZ, PT, P0 ;  /* 0x000000ff4b00720c */ /* 0x000fda0003f05300 */
[----:B------:R-:W-:Y:S05]  /*4790*/  @!P0 BRA `(.L_x_81) ;  /* 0x00000000002c8947 */ /* 0x000fea0003800000 */
[----:B------:R-:W-:-:S13]  /*47a0*/  LOP3.LUT P0, RZ, R58, 0xff, RZ, 0xc0, !PT ;  /* 0x000000ff3aff7812 */ /* 0x000fda000780c0ff */
[----:B------:R-:W-:Y:S05]  /*47b0*/  @!P0 BRA `(.L_x_82) ;  /* 0x0000000000108947 */ /* 0x000fea0003800000 */
[----:B-----5:R-:W-:-:S13]  /*47c0*/  FSETP.NEU.AND P0, PT, R59, RZ, PT ;  /* 0x000000ff3b00720b */ /* 0x020fda0003f0d000 */
[----:B------:R-:W-:Y:S05]  /*47d0*/  @!P0 BREAK B0 ;  /* 0x0000000000008942 */ /* 0x000fea0003800000 */
[----:B------:R-:W-:Y:S05]  /*47e0*/  @P0 BRA `(.L_x_80) ;  /* 0x0000000000240947 */ /* 0x000fea0003800000 */
[----:B------:R-:W-:Y:S05]  /*47f0*/  BRA `(.L_x_15) ;  /* 0x0000002800787947 */ /* 0x000fea0003800000 */
.L_x_82:
[----:B------:R-:W-:-:S04]  /*4800*/  ISETP.NE.U32.AND P0, PT, RZ, UR6, PT ;  /* 0x00000006ff007c0c */ /* 0x000fc8000bf05070 */
[----:B------:R-:W-:-:S13]  /*4810*/  ISETP.NE.AND.EX P0, PT, RZ, UR7, PT, P0 ;  /* 0x00000007ff007c0c */ /* 0x000fda000bf05300 */
[----:B------:R-:W-:Y:S05]  /*4820*/  @!P0 BREAK B0 ;  /* 0x0000000000008942 */ /* 0x000fea0003800000 */
[----:B------:R-:W-:Y:S05]  /*4830*/  @P0 BRA `(.L_x_80) ;  /* 0x0000000000100947 */ /* 0x000fea0003800000 */
[----:B------:R-:W-:Y:S05]  /*4840*/  BRA `(.L_x_15) ;  /* 0x0000002800647947 */ /* 0x000fea0003800000 */
.L_x_81:
[----:B-----5:R-:W-:-:S13]  /*4850*/  FSETP.NEU.AND P0, PT, R59, RZ, PT ;  /* 0x000000ff3b00720b */ /* 0x020fda0003f0d000 */
[----:B------:R-:W-:Y:S05]  /*4860*/  @!P0 BREAK B0 ;  /* 0x0000000000008942 */ /* 0x000fea0003800000 */
[----:B------:R-:W-:Y:S05]  /*4870*/  @!P0 BRA `(.L_x_15) ;  /* 0x0000002800588947 */ /* 0x000fea0003800000 */
.L_x_80:
[----:B-1----:R-:W-:Y:S05]  /*4880*/  BSYNC B0 ;  /* 0x0000000000007941 */ /* 0x002fea0003800000 */
.L_x_79:
[----:B------:R-:W-:-:S04]  /*4890*/  LOP3.LUT R19, R19, 0x1, RZ, 0xfc, !PT ;  /* 0x0000000113137812 */ /* 0x000fc800078efcff */
[----:B------:R-:W-:-:S13]  /*48a0*/  ISETP.NE.AND P0, PT, R19, 0x3, PT ;  /* 0x000000031300780c */ /* 0x000fda0003f05270 */
[----:B------:R-:W-:Y:S05]  /*48b0*/  @!P0 BRA `(.L_x_83) ;  /* 0x0000000000048947 */ /* 0x000fea0003800000 */
[----:B------:R-:W-:Y:S01]  /*48c0*/  BPT.TRAP 0x1 ;  /* 0x000000040000795c */ /* 0x000fe20000300000 */
.L_x_83:
[----:B------:R-:W1:Y:S01]  /*48d0*/  S2UR UR5, SR_CgaCtaId ;  /* 0x00000000000579c3 */ /* 0x000e620000008800 */
[----:B------:R-:W-:Y:S02]  /*48e0*/  UMOV UR4, 0x400 ;  /* 0x0000040000047882 */ /* 0x000fe40000000000 */
[----:B-1----:R-:W-:-:S04]  /*48f0*/  ULEA UR4, UR5, UR4, 0x18 ;  /* 0x0000000405047291 */ /* 0x002fc8000f8ec03f */
[----:B------:R-:W-:-:S04]  /*4900*/  ULEA UR4, UR38, UR4, 0x3 ;  /* 0x0000000426047291 */ /* 0x000fc8000f8e183f */
[----:B------:R-:W-:-:S04]  /*4910*/  UIADD3 UR4, UR4, 0x98, URZ ;  /* 0x0000009804047890 */ /* 0x000fc8000fffe03f */
[----:B------:R-:W-:-:S09]  /*4920*/  UPRMT UR4, UR5, 0x654, UR4 ;  /* 0x0000065405047896 */ /* 0x000fd20008000004 */
[----:B------:R-:W-:Y:S01]  /*4930*/  SYNCS.ARRIVE.TRANS64.RED.A1T0 RZ, [UR4], RZ ;  /* 0x000000ffffff79a7 */ /* 0x000fe20008100404 */
[----:B------:R-:W-:Y:S05]  /*4940*/  BRA `(.L_x_15) ;  /* 0x0000002800247947 */ /* 0x000fea0003800000 */
.L_x_14:
[----:B------:R-:W-:Y:S01]  /*4950*/  ULDC.64 UR4, c[0x0][0x8f8] ;  /* 0x00023e0000047ab9 */ /* 0x000fe20000000a00 */
[----:B------:R-:W-:Y:S01]  /*4960*/  PRMT R8, RZ, 0x7610, R8 ;  /* 0x00007610ff087816 */ /* 0x000fe20000000008 */
[----:B------:R-:W-:Y:S01]  /*4970*/  IMAD.MOV.U32 R21, RZ, RZ, -0x1 ;  /* 0xffffffffff157424 */ /* 0x000fe200078e00ff */
[----:B------:R-:W-:Y:S01]  /*4980*/  ISETP.GE.U32.AND P1, PT, R16, UR4, PT ;  /* 0x0000000410007c0c */ /* 0x000fe2000bf26070 */
[----:B------:R-:W-:Y:S02]  /*4990*/  IMAD.MOV.U32 R20, RZ, RZ, -0x1 ;  /* 0xffffffffff147424 */ /* 0x000fe400078e00ff */
[----:B------:R-:W-:Y:S01]  /*49a0*/  IMAD.MOV.U32 R13, RZ, RZ, -0x1 ;  /* 0xffffffffff0d7424 */ /* 0x000fe200078e00ff */
[----:B------:R-:W-:-:S13]  /*49b0*/  ISETP.GE.U32.AND.EX P1, PT, R17, UR5, PT, P1 ;  /* 0x0000000511007c0c */ /* 0x000fda000bf26110 */
        /* <DEDUP_REMOVED lines=19> */
.L_x_85:
[----:B------:R-:W2:Y:S01]  /*4af0*/  LDC.64 R30, c[0x0][0x8e8] ;  /* 0x00023a00ff1e7b82 */ /* 0x000ea20000000a00 */
[-CC-:B------:R-:W-:Y:S01]  /*4b00*/  SHF.R.U64 R24, R14, R8.reuse, R15.reuse ;  /* 0x000000080e187219 */ /* 0x180fe2000000120f */
[----:B------:R-:W-:Y:S01]  /*4b10*/  IMAD.MOV.U32 R34, RZ, RZ, 0x1 ;  /* 0x00000001ff227424 */ /* 0x000fe200078e00ff */
[----:B------:R-:W-:Y:S02]  /*4b20*/  SHF.R.U32.HI R8, RZ, R8, R15 ;  /* 0x00000008ff087219 */ /* 0x000fe4000001160f */
[----:B------:R-:W-:-:S03]  /*4b30*/  IADD3 R13, P1, RZ, -R24, RZ ;  /* 0x80000018ff0d7210 */ /* 0x000fc60007f3e0ff */
[----:B------:R-:W3:Y:S02]  /*4b40*/  LDC R12, c[0x0][0x8c0] ;  /* 0x00023000ff0c7b82 */ /* 0x000ee40000000800 */
[----:B------:R-:W-:-:S04]  /*4b50*/  IMAD.X R11, RZ, RZ, ~R8, P1 ;  /* 0x000000ffff0b7224 */ /* 0x000fc800008e0e08 */
[-C--:B------:R-:W-:Y:S02]  /*4b60*/  IMAD R8, R11, R26.reuse, RZ ;  /* 0x0000001a0b087224 */ /* 0x080fe400078e02ff */
[----:B------:R-:W4:Y:S01]  /*4b70*/  LDC R14, c[0x0][0x8b0] ;  /* 0x00022c00ff0e7b82 */ /* 0x000f220000000800 */
[----:B------:R-:W-:-:S04]  /*4b80*/  IMAD.WIDE.U32 R10, R13, R26, R16 ;  /* 0x0000001a0d0a7225 */ /* 0x000fc800078e0010 */
[----:B------:R-:W-:-:S03]  /*4b90*/  IMAD R13, R13, R27, R8 ;  /* 0x0000001b0d0d7224 */ /* 0x000fc600078e0208 */
[----:B------:R-:W5:Y:S01]  /*4ba0*/  LDC R29, c[0x0][0x900] ;  /* 0x00024000ff1d7b82 */ /* 0x000f620000000800 */
[----:B------:R-:W-:Y:S01]  /*4bb0*/  IMAD.IADD R11, R11, 0x1, R13 ;  /* 0x000000010b0b7824 */ /* 0x000fe200078e020d */
[----:B--2---:R-:W-:-:S04]  /*4bc0*/  ISETP.NE.U32.AND P1, PT, R30, RZ, PT ;  /* 0x000000ff1e00720c */ /* 0x004fc80003f25070 */
[----:B------:R-:W-:Y:S02]  /*4bd0*/  ISETP.NE.AND.EX P1, PT, R31, RZ, PT, P1 ;  /* 0x000000ff1f00720c */ /* 0x000fe40003f25310 */
[----:B------:R-:W2:Y:S01]  /*4be0*/  LDC R26, c[0x0][0x8a8] ;  /* 0x00022a00ff1a7b82 */ /* 0x000ea20000000800 */
[-CC-:B---3--:R-:W-:Y:S01]  /*4bf0*/  SHF.R.U64 R20, R10, R12.reuse, R11.reuse ;  /* 0x0000000c0a147219 */ /* 0x188fe2000000120b */
[----:B------:R-:W-:Y:S01]  /*4c00*/  IMAD.MOV.U32 R10, RZ, RZ, -0x1 ;  /* 0xffffffffff0a7424 */ /* 0x000fe200078e00ff */
[----:B------:R-:W-:-:S05]  /*4c10*/  SHF.R.U32.HI R11, RZ, R12, R11 ;  /* 0x0000000cff0b7219 */ /* 0x000fca000001160b */
[----:B------:R-:W3:Y:S01]  /*4c20*/  LDC R28, c[0x0][0x8f0] ;  /* 0x00023c00ff1c7b82 */ /* 0x000ee20000000800 */
[-CC-:B----4-:R-:W-:Y:S02]  /*4c30*/  SHF.R.U64 R25, R20, R14.reuse, R11.reuse ;  /* 0x0000000e14197219 */ /* 0x190fe4000000120b */
[----:B------:R-:W-:-:S05]  /*4c40*/  SHF.R.U32.HI R8, RZ, R14, R11 ;  /* 0x0000000eff087219 */ /* 0x000fca000001160b */
[----:B------:R-:W4:Y:S01]  /*4c50*/  LDC R32, c[0x0][0x8e0] ;  /* 0x00023800ff207b82 */ /* 0x000f220000000800 */
[-C--:B-----5:R-:W-:Y:S02]  /*4c60*/  SHF.L.U32 R10, R10, R29.reuse, RZ ;  /* 0x0000001d0a0a7219 */ /* 0x0a0fe400000006ff */
[-CC-:B------:R-:W-:Y:S02]  /*4c70*/  SHF.R.U64 R27, R25, R29.reuse, R8.reuse ;  /* 0x0000001d191b7219 */ /* 0x180fe40000001208 */
[----:B------:R-:W-:Y:S02]  /*4c80*/  LOP3.LUT R36, RZ, R10, RZ, 0x33, !PT ;  /* 0x0000000aff247212 */ /* 0x000fe400078e33ff */
[----:B------:R-:W-:Y:S01]  /*4c90*/  SHF.R.U32.HI R11, RZ, R29, R8 ;  /* 0x0000001dff0b7219 */ /* 0x000fe20000011608 */
[----:B------:R-:W1:Y:S01]  /*4ca0*/  LDC R33, c[0x0][0x8b8] ;  /* 0x00022e00ff217b82 */ /* 0x000e620000000800 */
[----:B------:R-:W-:Y:S01]  /*4cb0*/  IMAD.MOV.U32 R10, RZ, RZ, R27 ;  /* 0x000000ffff0a7224 */ /* 0x000fe200078e001b */
[----:B------:R-:W-:Y:S06]  /*4cc0*/  @!P1 BRA `(.L_x_86) ;  /* 0x0000000000289947 */ /* 0x000fec0003800000 */
        /* <DEDUP_REMOVED lines=10> */
.L_x_86:
[----:B------:R-:W-:Y:S01]  /*4d70*/  ISETP.NE.AND P1, PT, R2, 0x1, PT ;  /* 0x000000010200780c */ /* 0x000fe20003f25270 */
[----:B------:R-:W-:Y:S01]  /*4d80*/  IMAD.MOV.U32 R13, RZ, RZ, R24 ;  /* 0x000000ffff0d7224 */ /* 0x000fe200078e0018 */
[----:B---3--:R-:W-:Y:S01]  /*4d90*/  SHF.R.U64 R8, R10, R28, R11 ;  /* 0x0000001c0a087219 */ /* 0x008fe2000000120b */
[----:B--2---:R-:W-:Y:S01]  /*4da0*/  VIADD R11, R26, 0xffffffff ;  /* 0xffffffff1a0b7836 */ /* 0x004fe20000000000 */
[----:B------:R-:W-:Y:S02]  /*4db0*/  SHF.L.U32 R34, R34, R29, RZ ;  /* 0x0000001d22227219 */ /* 0x000fe400000006ff */
[----:B------:R-:W-:Y:S01]  /*4dc0*/  LOP3.LUT R7, R25, R36, RZ, 0xc0, !PT ;  /* 0x0000002419077212 */ /* 0x000fe200078ec0ff */
[----:B------:R-:W-:-:S04]  /*4dd0*/  IMAD.MOV R10, RZ, RZ, -R8 ;  /* 0x000000ffff0a7224 */ /* 0x000fc800078e0a08 */
[----:B------:R-:W-:Y:S01]  /*4de0*/  IMAD R8, R34, R8, R7 ;  /* 0x0000000822087224 */ /* 0x000fe200078e0207 */
[----:B------:R-:W-:Y:S01]  /*4df0*/  LOP3.LUT R7, R20, R11, RZ, 0xc0, !PT ;  /* 0x0000000b14077212 */ /* 0x000fe200078ec0ff */
[----:B------:R-:W-:Y:S02]  /*4e00*/  @P1 IMAD R3, R9, R23, R6 ;  /* 0x0000001709031224 */ /* 0x000fe400078e0206 */
[----:B----4-:R-:W-:Y:S02]  /*4e10*/  IMAD R6, R10, R32, R27 ;  /* 0x000000200a067224 */ /* 0x010fe400078e021b */
[----:B-1----:R-:W-:Y:S02]  /*4e20*/  IMAD R3, R8, R33, R3 ;  /* 0x0000002108037224 */ /* 0x002fe400078e0203 */
[----:B------:R-:W-:Y:S02]  /*4e30*/  IMAD R6, R6, R26, R7 ;  /* 0x0000001a06067224 */ /* 0x000fe400078e0207 */
[----:B------:R-:W-:-:S03]  /*4e40*/  IMAD.MOV.U32 R8, RZ, RZ, 0x1 ;  /* 0x00000001ff087424 */ /* 0x000fc600078e00ff */
[----:B------:R-:W-:Y:S02]  /*4e50*/  SEL R20, R6, R3, !P1 ;  /* 0x0000000306147207 */ /* 0x000fe40004800000 */
[----:B------:R-:W-:-:S07]  /*4e60*/  SEL R21, R3, R6, !P1 ;  /* 0x0000000603157207 */ /* 0x000fce0004800000 */
.L_x_84:
[----:B------:R-:W-:-:S08]  /*4e70*/  NOP ;  /* 0x0000000000007918 */ /* 0x000fd00000000000 */
[----:B------:R-:W2:-:S00]  /*4e80*/  USETMAXREG.DEALLOC.CTAPOOL 0x28 ;  /* 0x00000028000079c8 */ /* 0x000e8000080e0500 */
[----:B--2---:R-:W-:-:S13]  /*4e90*/  ISETP.NE.AND P1, PT, R0, 0x1, PT ;  /* 0x000000010000780c */ /* 0x004fda0003f25270 */
[----:B------:R-:W-:Y:S05]  /*4ea0*/  @!P1 BRA `(.L_x_15) ;  /* 0x0000002000cc9947 */ /* 0x000fea0003800000 */
[----:B------:R-:W-:Y:S05]  /*4eb0*/  @!P4 BRA `(.L_x_87) ;  /* 0x000000100050c947 */ /* 0x000fea0003800000 */
[----:B------:R-:W-:-:S13]  /*4ec0*/  ISETP.NE.OR P0, PT, R0, 0x2, P0 ;  /* 0x000000020000780c */ /* 0x000fda0000705670 */
[----:B------:R-:W-:Y:S05]  /*4ed0*/  @P0 BRA `(.L_x_15) ;  /* 0x0000002000c00947 */ /* 0x000fea0003800000 */
[----:B------:R-:W-:-:S13]  /*4ee0*/  LOP3.LUT P1, RZ, R8, 0xff, RZ, 0xc0, !PT ;  /* 0x000000ff08ff7812 */ /* 0x000fda000782c0ff */
[----:B------:R-:W-:Y:S05]  /*4ef0*/  @!P1 BRA `(.L_x_88) ;  /* 0x0000000000189947 */ /* 0x000fea0003800000 */
[----:B------:R-:W-:Y:S01]  /*4f00*/  UMOV UR4, 0x400 ;  /* 0x0000040000047882 */ /* 0x000fe20000000000 */
[----:B------:R-:W-:Y:S01]  /*4f10*/  IMAD.MOV.U32 R0, RZ, RZ, RZ ;  /* 0x000000ffff007224 */ /* 0x000fe200078e00ff */
[----:B-1----:R-:W-:-:S04]  /*4f20*/  ULEA UR4, UR41, UR4, 0x18 ;  /* 0x0000000429047291 */ /* 0x002fc8000f8ec03f */
[----:B------:R-:W-:-:S05]  /*4f30*/  SHF.L.U32 R0, R0, 0x1f, RZ ;  /* 0x0000001f00007819 */ /* 0x000fca00000006ff */
[----:B------:R-:W1:Y:S02]  /*4f40*/  SYNCS.PHASECHK.TRANS64.TRYWAIT P0, [UR4+0xb8], R0 ;  /* 0x0000b800ff0075a7 */ /* 0x000e640008000144 */
[----:B-1----:R-:W-:Y:S05]  /*4f50*/  @!P0 BRA `(.L_x_89) ;  /* 0x0000002000fc8947 */ /* 0x002fea0003800000 */
.L_x_88:
[----:B-1----:R-:W-:Y:S01]  /*4f60*/  PRMT R0, RZ, 0x7610, R0 ;  /* 0x00007610ff007816 */ /* 0x002fe20000000000 */
[----:B------:R-:W-:Y:S06]  /*4f70*/  @P3 BRA `(.L_x_90) ;  /* 0x0000000000243947 */ /* 0x000fec0003800000 */
[----:B------:R-:W-:Y:S02]  /*4f80*/  ULDC.64 UR4, c[0x0][0x588] ;  /* 0x0001620000047ab9 */ /* 0x000fe40000000a00 */
[----:B------:R-:W-:-:S04]  /*4f90*/  ISETP.NE.U32.AND P0, PT, RZ, UR4, PT ;  /* 0x00000004ff007c0c */ /* 0x000fc8000bf05070 */
[----:B------:R-:W-:-:S13]  /*4fa0*/  ISETP.NE.AND.EX P0, PT, RZ, UR5, PT, P0 ;  /* 0x00000005ff007c0c */ /* 0x000fda000bf05300 */
[----:B------:R-:W-:Y:S05]  /*4fb0*/  @!P0 BRA `(.L_x_91) ;  /* 0x00000000000c8947 */ /* 0x000fea0003800000 */
[----:B------:R1:W5:Y:S01]  /*4fc0*/  LDG.E R3, desc[UR54][R4.64] ;  /* 0x0000003604037981 */ /* 0x000362000c1e1900 */
[----:B------:R-:W-:Y:S01]  /*4fd0*/  IMAD.MOV.U32 R0, RZ, RZ, 0x1 ;  /* 0x00000001ff007424 */ /* 0x000fe200078e00ff */
[----:B------:R-:W-:Y:S06]  /*4fe0*/  BRA `(.L_x_90) ;  /* 0x0000000000087947 */ /* 0x000fec0003800000 */
.L_x_91:
[----:B------:R-:W2:Y:S01]  /*4ff0*/  LDC R3, c[0x0][0x580] ;  /* 0x00016000ff037b82 */ /* 0x000ea20000000800 */
[----:B------:R-:W-:-:S07]  /*5000*/  IMAD.MOV.U32 R0, RZ, RZ, 0x1 ;  /* 0x00000001ff007424 */ /* 0x000fce00078e00ff */
.L_x_90:
[----:B------:R-:W-:Y:S01]  /*5010*/  UMOV UR4, URZ ;  /* 0x0000003f00047c82 */ /* 0x000fe20008000000 */
[----:B------:R-:W-:Y:S01]  /*5020*/  IMAD.MOV.U32 R8, RZ, RZ, 0x1 ;  /* 0x00000001ff087424 */ /* 0x000fe200078e00ff */
[----:B------:R-:W-:Y:S06]  /*5030*/  @!P1 BRA `(.L_x_92) ;  /* 0x0000000c004c9947 */ /* 0x000fec0003800000 */
[----:B------:R-:W3:Y:S01]  /*5040*/  LDC R9, c[0x0][0x900] ;  /* 0x00024000ff097b82 */ /* 0x000ee20000000800 */
[----:B-1----:R-:W-:Y:S01]  /*5050*/  IMAD.MOV.U32 R4, RZ, RZ, -0x1 ;  /* 0xffffffffff047424 */ /* 0x002fe200078e00ff */
[----:B------:R-:W-:Y:S01]  /*5060*/  LOP3.LUT R10, R19, 0x2, RZ, 0xfc, !PT ;  /* 0x00000002130a7812 */ /* 0x000fe200078efcff */
[----:B------:R-:W-:Y:S01]  /*5070*/  IMAD.MOV.U32 R6, RZ, RZ, 0x1 ;  /* 0x00000001ff067424 */ /* 0x000fe200078e00ff */
[----:B------:R-:W-:Y:S01]  /*5080*/  ULDC.64 UR14, c[0x0][0x198] ;  /* 0x00006600000e7ab9 */ /* 0x000fe20000000a00 */
[----:B------:R-:W-:Y:S01]  /*5090*/  IMAD.MOV.U32 R8, RZ, RZ, 0x1 ;  /* 0x00000001ff087424 */ /* 0x000fe200078e00ff */
[----:B------:R-:W-:Y:S01]  /*50a0*/  UMOV UR4, URZ ;  /* 0x0000003f00047c82 */ /* 0x000fe20008000000 */
[----:B------:R-:W-:Y:S01]  /*50b0*/  ULDC.64 UR22, c[0x0][0x588] ;  /* 0x0001620000167ab9 */ /* 0x000fe20000000a00 */
[----:B------:R-:W1:Y:S01]  /*50c0*/  LDC R11, c[0x0][0x8a8] ;  /* 0x00022a00ff0b7b82 */ /* 0x000e620000000800 */
[----:B------:R-:W-:Y:S01]  /*50d0*/  ULDC.64 UR24, c[0x0][0x8f8] ;  /* 0x00023e0000187ab9 */ /* 0x000fe20000000a00 */
[----:B------:R-:W-:Y:S01]  /*50e0*/  ULDC.64 UR26, c[0x0][0x590] ;  /* 0x00016400001a7ab9 */ /* 0x000fe20000000a00 */
[----:B---3--:R-:W-:-:S02]  /*50f0*/  SHF.L.U32 R4, R4, R9, RZ ;  /* 0x0000000904047219 */ /* 0x008fc400000006ff */
[----:B------:R-:W-:Y:S02]  /*5100*/  SHF.L.U32 R9, R6, R9, RZ ;  /* 0x0000000906097219 */ /* 0x000fe400000006ff */
[----:B------:R-:W-:Y:S01]  /*5110*/  LOP3.LUT R12, RZ, R4, RZ, 0x33, !PT ;  /* 0x00000004ff0c7212 */ /* 0x000fe200078e33ff */
[----:B-1----:R-:W-:-:S07]  /*5120*/  VIADD R11, R11, 0xffffffff ;  /* 0xffffffff0b0b7836 */ /* 0x002fce0000000000 */
.L_x_112:
[----:B------:R-:W-:Y:S02]  /*5130*/  ISETP.NE.U32.AND P0, PT, RZ, UR26, PT ;  /* 0x0000001aff007c0c */ /* 0x000fe4000bf05070 */
[----:B------:R-:W-:Y:S02]  /*5140*/  R2UR UR19, R21 ;  /* 0x00000000151372ca */ /* 0x000fe400000e0000 */
[----:B------:R-:W-:Y:S02]  /*5150*/  R2UR UR18, R20 ;  /* 0x00000000141272ca */ /* 0x000fe400000e0000 */
[----:B------:R-:W-:-:S09]  /*5160*/  ISETP.NE.AND.EX P0, PT, RZ, UR27, PT, P0 ;  /* 0x0000001bff007c0c */ /* 0x000fd2000bf05300 */
[----:B------:R-:W-:Y:S02]  /*5170*/  USHF.L.U32 UR19, UR19, 0x7, URZ ;  /* 0x0000000713137899 */ /* 0x000fe4000800063f */
[----:B------:R-:W-:Y:S02]  /*5180*/  USHF.L.U32 UR18, UR18, 0x6, URZ ;  /* 0x0000000612127899 */ /* 0x000fe4000800063f */
[----:B------:R-:W-:Y:S10]  /*5190*/  @!P0 BRA `(.L_x_93) ;  /* 0x00000000002c8947 */ /* 0x000ff40003800000 */
[----:B------:R-:W-:-:S04]  /*51a0*/  ISETP.NE.U32.AND P1, PT, RZ, UR22, PT ;  /* 0x00000016ff007c0c */ /* 0x000fc8000bf25070 */
[----:B------:R-:W-:-:S13]  /*51b0*/  ISETP.NE.AND.EX P1, PT, RZ, UR23, PT, P1 ;  /* 0x00000017ff007c0c */ /* 0x000fda000bf25310 */
[----:B------:R-:W-:Y:S05]  /*51c0*/  @!P1 BRA `(.L_x_94) ;  /* 0x0000000000189947 */ /* 0x000fea0003800000 */
[----:B------:R-:W1:Y:S01]  /*51d0*/  LDC.64 R4, c[0x0][0x588] ;  /* 0x00016200ff047b82 */ /* 0x000e620000000a00 */
[----:B--2--5:R-:W-:-:S04]  /*51e0*/  IMAD R3, R13, UR26, RZ ;  /* 0x0000001a0d037c24 */ /* 0x024fc8000f8e02ff */
[----:B-1----:R-:W-:-:S05]  /*51f0*/  IMAD.WIDE R4, R3, 0x4, R4 ;  /* 0x0000000403047825 */ /* 0x002fca00078e0204 */
[----:B------:R1:W5:Y:S01]  /*5200*/  LDG.E R3, desc[UR54][R4.64] ;  /* 0x0000003604037981 */ /* 0x000362000c1e1900 */
[----:B------:R-:W-:Y:S01]  /*5210*/  IMAD.MOV.U32 R0, RZ, RZ, 0x1 ;  /* 0x00000001ff007424 */ /* 0x000fe200078e00ff */
[----:B------:R-:W-:Y:S06]  /*5220*/  BRA `(.L_x_93) ;  /* 0x0000000000087947 */ /* 0x000fec0003800000 */
.L_x_94:
[----:B--2--5:R-:W3:Y:S01]  /*5230*/  LDC R3, c[0x0][0x580] ;  /* 0x00016000ff037b82 */ /* 0x024ee20000000800 */
[----:B------:R-:W-:-:S07]  /*5240*/  IMAD.MOV.U32 R0, RZ, RZ, 0x1 ;  /* 0x00000001ff007424 */ /* 0x000fce00078e00ff */
.L_x_93:
[----:B------:R-:W-:Y:S05]  /*5250*/  @!P0 BRA `(.L_x_95) ;  /* 0x00000000001c8947 */ /* 0x000fea0003800000 */
[----:B------:R-:W-:-:S13]  /*5260*/  LOP3.LUT P2, RZ, R0, 0xff, RZ, 0xc0, !PT ;  /* 0x000000ff00ff7812 */ /* 0x000fda000784c0ff */
[----:B-1----:R-:W1:Y:S02]  /*5270*/  @!P2 LDC.64 R4, c[0x0][0x588] ;  /* 0x00016200ff04ab82 */ /* 0x002e640000000a00 */
[----:B-1----:R-:W-:-:S04]  /*5280*/  @!P2 ISETP.NE.U32.AND P0, PT, R4, RZ, PT ;  /* 0x000000ff0400a20c */ /* 0x002fc80003f05070 */
[----:B------:R-:W-:Y:S02]  /*5290*/  @!P2 ISETP.NE.AND.EX P1, PT, R5, RZ, PT, P0 ;  /* 0x000000ff0500a20c */ /* 0x000fe40003f25300 */
[----:B--23-5:R-:W-:Y:S02]  /*52a0*/  @P2 FSETP.EQ.AND P0, PT, R3, RZ, PT ;  /* 0x000000ff0300220b */ /* 0x02cfe40003f02000 */
[----:B------:R-:W-:Y:S01]  /*52b0*/  @!P2 PLOP3.LUT P0, PT, P1, PT, PT, 0x8, 0x0 ;  /* 0x000000000000a81c */ /* 0x000fe20000f0e170 */
[----:B------:R-:W-:-:S12]  /*52c0*/  BRA `(.L_x_96) ;  /* 0x0000000000047947 */ /* 0x000fd80003800000 */
.L_x_95:
[----:B--23-5:R-:W-:-:S13]  /*52d0*/  FSETP.EQ.AND P0, PT, R3, RZ, PT ;  /* 0x000000ff0300720b */ /* 0x02cfda0003f02000 */
.L_x_96:
[----:B------:R-:W-:Y:S02]  /*52e0*/  ISETP.NE.AND P2, PT, R10, 0x3, PT ;  /* 0x000000030a00780c */ /* 0x000fe40003f45270 */
[----:B------:R-:W-:-:S04]  /*52f0*/  ELECT P1, URZ, PT ;  /* 0x00000000003f782f */ /* 0x000fc80003820000 */
[----:B------:R-:W-:-:S07]  /*5300*/  PLOP3.LUT P0, PT, P1, P0, PT, 0x20, 0x0 ;  /* 0x000000000000781c */ /* 0x000fce0000f00470 */
[----:B------:R-:W-:Y:S06]  /*5310*/  @!P2 BRA `(.L_x_97) ;  /* 0x000000000004a947 */ /* 0x000fec0003800000 */
[----:B------:R-:W-:Y:S01]  /*5320*/  BPT.TRAP 0x1 ;  /* 0x000000040000795c */ /* 0x000fe20000300000 */
.L_x_97:
[----:B------:R-:W2:Y:S01]  /*5330*/  S2UR UR41, SR_CgaCtaId ;  /* 0x00000000002979c3 */ /* 0x000ea20000008800 */
[----:B------:R-:W-:Y:S01]  /*5340*/  UMOV UR5, 0x400 ;  /* 0x0000040000057882 */ /* 0x000fe20000000000 */
[----:B-1----:R-:W-:Y:S01]  /*5350*/  SHF.L.U32 R4, R8, 0x1f, RZ ;  /* 0x0000001f08047819 */ /* 0x002fe200000006ff */
[----:B--2---:R-:W-:-:S04]  /*5360*/  ULEA UR6, UR41, UR5, 0x18 ;  /* 0x0000000529067291 */ /* 0x004fc8000f8ec03f */
[----:B------:R-:W-:-:S09]  /*5370*/  ULEA UR5, UR4, UR6, 0x3 ;  /* 0x0000000604057291 */ /* 0x000fd2000f8e183f */
[----:B------:R-:W1:Y:S02]  /*5380*/  SYNCS.PHASECHK.TRANS64.TRYWAIT P1, [UR5+0x98], R4 ;  /* 0x00009804ff0075a7 */ /* 0x000e640008020145 */
[----:B-1----:R-:W-:Y:S05]  /*5390*/  @!P1 BRA `(.L_x_98) ;  /* 0x0000002000049947 */ /* 0x002fea0003800000 */
.L_x_143:
[----:B------:R-:W-:Y:S04]  /*53a0*/  BSSY B0, `(.L_x_99) ;  /* 0x000000f000007945 */ /* 0x000fe80003800000 */
[----:B------:R-:W-:Y:S05]  /*53b0*/  @!P0 BRA `(.L_x_100) ;  /* 0x0000000000348947 */ /* 0x000fea0003800000 */
[----:B------:R-:W-:Y:S01]  /*53c0*/  ULEA UR16, UR4, UR6, 0xd ;  /* 0x0000000604107291 */ /* 0x000fe2000f8e683f */
[----:B------:R-:W-:Y:S01]  /*53d0*/  R2UR UR20, R13 ;  /* 0x000000000d1472ca */ /* 0x000fe200000e0000 */
[----:B------:R-:W-:Y:S02]  /*53e0*/  UIADD3 UR8, UP0, UR14, 0x3f0, URZ ;  /* 0x000003f00e087890 */ /* 0x000fe4000ff1e03f */
[----:B------:R-:W-:Y:S02]  /*53f0*/  UIADD3 UR17, UR5, 0x80, URZ ;  /* 0x0000008005117890 */ /* 0x000fe4000fffe03f */
[----:B------:R-:W-:Y:S02]  /*5400*/  UIADD3 UR16, UR16, 0x200, URZ ;  /* 0x0000020010107890 */ /* 0x000fe4000fffe03f */
[----:B------:R-:W-:Y:S01]  /*5410*/  UIADD3.X UR9, URZ, UR15, URZ, UP0, !UPT ;  /* 0x0000000f3f097290 */ /* 0x000fe200087fe43f */
[----:B------:R-:W-:Y:S01]  /*5420*/  UMOV UR10, 0x0 ;  /* 0x00000000000a7882 */ /* 0x000fe20000000000 */
[----:B------:R-:W-:-:S07]  /*5430*/  UMOV UR11, 0x10000000 ;  /* 0x10000000000b7882 */ /* 0x000fce0000000000 */
[----:B------:R2:W-:Y:S02]  /*5440*/  UTMALDG.3D [UR16], [UR8], desc[UR10] ;  /* 0x00000a10080075b4 */ /* 0x0005e40008011000 */
[----:B--2---:R-:W-:Y:S05]  /*5450*/  @!P2 BRA `(.L_x_101) ;  /* 0x000000000004a947 */ /* 0x004fea0003800000 */
[----:B------:R-:W-:Y:S01]  /*5460*/  BPT.TRAP 0x1 ;  /* 0x000000040000795c */ /* 0x000fe20000300000 */
.L_x_101:
[----:B-1----:R-:W1:Y:S02]  /*5470*/  LDC R4, c[0x0][0x800] ;  /* 0x00020000ff047b82 */ /* 0x002e640000000800 */
[----:B-1----:R2:W-:Y:S02]  /*5480*/  SYNCS.ARRIVE.TRANS64.RED.A0TR RZ, [UR5+0x80], R4 ;  /* 0x00008004ffff79a7 */ /* 0x0025e40008300405 */
.L_x_100:
[----:B------:R-:W-:Y:S05]  /*5490*/  BSYNC B0 ;  /* 0x0000000000007941 */ /* 0x000fea0003800000 */
.L_x_99:
[----:B------:R-:W-:Y:S05]  /*54a0*/  @!P2 BRA `(.L_x_102) ;  /* 0x000000000004a947 */ /* 0x000fea0003800000 */
[----:B------:R-:W-:Y:S01]  /*54b0*/  BPT.TRAP 0x1 ;  /* 0x000000040000795c */ /* 0x000fe20000300000 */
.L_x_102:
[----:B------:R-:W-:Y:S02]  /*54c0*/  UIADD3 UR5, UR5, 0x80, URZ ;  /* 0x0000008005057890 */ /* 0x000fe4000fffe03f */
[----:B------:R-:W-:Y:S02]  /*54d0*/  UIADD3 UR4, UR4, 0x1, URZ ;  /* 0x0000000104047890 */ /* 0x000fe4000fffe03f */
[----:B------:R-:W-:Y:S02]  /*54e0*/  UPRMT UR5, UR41, 0x654, UR5 ;  /* 0x0000065429057896 */ /* 0x000fe40008000005 */
[----:B------:R-:W-:-:S04]  /*54f0*/  UISETP.NE.AND UP0, UPT, UR4, 0x3, UPT ;  /* 0x000000030400788c */ /* 0x000fc8000bf05270 */
[----:B------:R-:W-:-:S03]  /*5500*/  USEL UR7, URZ, 0x1, UP0 ;  /* 0x000000013f077887 */ /* 0x000fc60008000000 */
[----:B------:R-:W-:Y:S01]  /*5510*/  SYNCS.ARRIVE.TRANS64.RED.A1T0 RZ, [UR5], RZ ;  /* 0x000000ffffff79a7 */ /* 0x000fe20008100405 */
[----:B------:R-:W-:Y:S02]  /*5520*/  USEL UR5, UR4, URZ, UP0 ;  /* 0x0000003f04057287 */ /* 0x000fe40008000000 */
[----:B------:R-:W-:Y:S01]  /*5530*/  LOP3.LUT R8, R8, UR7, RZ, 0x3c, !PT ;  /* 0x0000000708087c12 */ /* 0x000fe2000f8e3cff */
[----:B------:R-:W-:Y:S09]  /*5540*/  @!P2 BRA `(.L_x_103) ;  /* 0x000000000004a947 */ /* 0x000ff20003800000 */
[----:B------:R-:W-:Y:S01]  /*5550*/  BPT.TRAP 0x1 ;  /* 0x000000040000795c */ /* 0x000fe20000300000 */
.L_x_103:
[----:B------:R-:W-:Y:S01]  /*5560*/  ULEA UR4, UR5, UR6, 0x3 ;  /* 0x0000000605047291 */ /* 0x000fe2000f8e183f */
[----:B-12---:R-:W-:-:S08]  /*5570*/  SHF.L.U32 R4, R8, 0x1f, RZ ;  /* 0x0000001f08047819 */ /* 0x006fd000000006ff */
[----:B------:R-:W1:Y:S02]  /*5580*/  SYNCS.PHASECHK.TRANS64.TRYWAIT P1, [UR4+0x98], R4 ;  /* 0x00009804ff0075a7 */ /* 0x000e640008020144 */
[----:B-1----:R-:W-:Y:S05]  /*5590*/  @!P1 BRA `(.L_x_104) ;  /* 0x0000001c009c9947 */ /* 0x002fea0003800000 */
.L_x_144:
[----:B------:R-:W-:Y:S04]  /*55a0*/  BSSY B0, `(.L_x_105) ;  /* 0x0000011000007945 */ /* 0x000fe80003800000 */
[----:B------:R-:W-:Y:S05]  /*55b0*/  @!P0 BRA `(.L_x_106) ;  /* 0x00000000003c8947 */ /* 0x000fea0003800000 */
[----:B------:R-:W-:Y:S01]  /*55c0*/  ULEA UR8, UR5, UR6, 0xd ;  /* 0x0000000605087291 */ /* 0x000fe2000f8e683f */
[----:B------:R-:W-:Y:S01]  /*55d0*/  R2UR UR12, R13 ;  /* 0x000000000d0c72ca */ /* 0x000fe200000e0000 */
[----:B------:R-:W-:Y:S02]  /*55e0*/  UIADD3 UR16, UP0, UR14, 0x3f0, URZ ;  /* 0x000003f00e107890 */ /* 0x000fe4000ff1e03f */
[----:B------:R-:W-:Y:S02]  /*55f0*/  UIADD3 UR10, UR18, 0x20, URZ ;  /* 0x00000020120a7890 */ /* 0x000fe4000fffe03f */
[----:B------:R-:W-:Y:S02]  /*5600*/  UIADD3 UR9, UR4, 0x80, URZ ;  /* 0x0000008004097890 */ /* 0x000fe4000fffe03f */
[----:B------:R-:W-:Y:S02]  /*5610*/  UIADD3 UR8, UR8, 0x200, URZ ;  /* 0x0000020008087890 */ /* 0x000fe4000fffe03f */
[----:B------:R-:W-:Y:S01]  /*5620*/  UIADD3.X UR17, URZ, UR15, URZ, UP0, !UPT ;  /* 0x0000000f3f117290 */ /* 0x000fe200087fe43f */
[----:B------:R-:W-:Y:S01]  /*5630*/  UMOV UR20, 0x0 ;  /* 0x0000000000147882 */ /* 0x000fe20000000000 */
[----:B------:R-:W-:Y:S01]  /*5640*/  UMOV UR21, 0x10000000 ;  /* 0x1000000000157882 */ /* 0x000fe20000000000 */
[----:B------:R-:W-:-:S06]  /*5650*/  UMOV UR11, UR19 ;  /* 0x00000013000b7c82 */ /* 0x000fcc0008000000 */
[----:B------:R2:W-:Y:S02]  /*5660*/  UTMALDG.3D [UR8], [UR16], desc[UR20] ;  /* 0x00001408100075b4 */ /* 0x0005e40008011000 */
[----:B--2---:R-:W-:Y:S05]  /*5670*/  @!P2 BRA `(.L_x_107) ;  /* 0x000000000004a947 */ /* 0x004fea0003800000 */
[----:B------:R-:W-:Y:S01]  /*5680*/  BPT.TRAP 0x1 ;  /* 0x000000040000795c */ /* 0x000fe20000300000 */
.L_x_107:
[----:B-1----:R-:W1:Y:S02]  /*5690*/  LDC R4, c[0x0][0x800] ;  /* 0x00020000ff047b82 */ /* 0x002e640000000800 */
[----:B-1----:R2:W-:Y:S02]  /*56a0*/  SYNCS.ARRIVE.TRANS64.RED.A0TR RZ, [UR4+0x80], R4 ;  /* 0x00008004ffff79a7 */ /* 0x0025e40008300404 */
.L_x_106:
[----:B------:R-:W-:Y:S05]  /*56b0*/  BSYNC B0 ;  /* 0x0000000000007941 */ /* 0x000fea0003800000 */
.L_x_105:
[----:B------:R-:W-:Y:S05]  /*56c0*/  @!P2 BRA `(.L_x_108) ;  /* 0x000000000004a947 */ /* 0x000fea0003800000 */
[----:B------:R-:W-:Y:S01]  /*56d0*/  BPT.TRAP 0x1 ;  /* 0x000000040000795c */ /* 0x000fe20000300000 */
.L_x_108:
[----:B------:R-:W-:Y:S01]  /*56e0*/  UIADD3 UR4, UR4, 0x80, URZ ;  /* 0x0000008004047890 */ /* 0x000fe2000fffe03f */
[----:B------:R-:W-:Y:S01]  /*56f0*/  IADD3 R16, P0, R16, UR36, RZ ;  /* 0x0000002410107c10 */ /* 0x000fe2000ff1e0ff */
[----:B------:R-:W-:Y:S01]  /*5700*/  IMAD.MOV.U32 R21, RZ, RZ, -0x1 ;  /* 0xffffffffff157424 */ /* 0x000fe200078e00ff */
[----:B-12---:R-:W-:Y:S01]  /*5710*/  PRMT R4, RZ, 0x7610, R4 ;  /* 0x00007610ff047816 */ /* 0x006fe20000000004 */
[----:B------:R-:W-:Y:S01]  /*5720*/  UPRMT UR4, UR41, 0x654, UR4 ;  /* 0x0000065429047896 */ /* 0x000fe20008000004 */
[----:B------:R-:W-:Y:S01]  /*5730*/  IADD3.X R17, R17, UR42, RZ, P0, !PT ;  /* 0x0000002a11117c10 */ /* 0x000fe200087fe4ff */
[----:B------:R-:W-:Y:S01]  /*5740*/  IMAD.MOV.U32 R20, RZ, RZ, -0x1 ;  /* 0xffffffffff147424 */ /* 0x000fe200078e00ff */
[----:B------:R-:W-:Y:S01]  /*5750*/  ISETP.GE.U32.AND P0, PT, R16, UR24, PT ;  /* 0x0000001810007c0c */ /* 0x000fe2000bf06070 */
[----:B------:R-:W-:-:S03]  /*5760*/  IMAD.MOV.U32 R13, RZ, RZ, -0x1 ;  /* 0xffffffffff0d7424 */ /* 0x000fc600078e00ff */
[----:B------:R-:W-:Y:S02]  /*5770*/  ISETP.GE.U32.AND.EX P0, PT, R17, UR25, PT, P0 ;  /* 0x0000001911007c0c */ /* 0x000fe4000bf06100 */
[----:B------:R-:W-:Y:S01]  /*5780*/  SYNCS.ARRIVE.TRANS64.RED.A1T0 RZ, [UR4], RZ ;  /* 0x000000ffffff79a7 */ /* 0x000fe20008100404 */
[----:B------:R-:W-:-:S04]  /*5790*/  UIADD3 UR4, UR5, 0x1, URZ ;  /* 0x0000000105047890 */ /* 0x000fc8000fffe03f */
[----:B------:R-:W-:-:S04]  /*57a0*/  UISETP.NE.AND UP0, UPT, UR4, 0x3, UPT ;  /* 0x000000030400788c */ /* 0x000fc8000bf05270 */
[----:B------:R-:W-:Y:S02]  /*57b0*/  USEL UR5, URZ, 0x1, UP0 ;  /* 0x000000013f057887 */ /* 0x000fe40008000000 */
[----:B------:R-:W-:-:S04]  /*57c0*/  USEL UR4, UR4, URZ, UP0 ;  /* 0x0000003f04047287 */ /* 0x000fc80008000000 */
[----:B------:R-:W-:Y:S01]  /*57d0*/  LOP3.LUT R8, R8, UR5, RZ, 0x3c, !PT ;  /* 0x0000000508087c12 */ /* 0x000fe2000f8e3cff */
[----:B------:R-:W-:Y:S07]  /*57e0*/  @P0 BRA `(.L_x_109) ;  /* 0x0000000400580947 */ /* 0x000fee0003800000 */
[----:B------:R-:W1:Y:S01]  /*57f0*/  S2R R13, SR_CTAID.X ;  /* 0x00000000000d7919 */ /* 0x000e620000002500 */
[----:B------:R-:W2:Y:S01]  /*5800*/  LDC.64 R14, c[0x0][0x8d0] ;  /* 0x00023400ff0e7b82 */ /* 0x000ea20000000a00 */
[----:B------:R-:W-:Y:S01]  /*5810*/  ULDC UR5, c[0x0][0x150] ;  /* 0x0000540000057ab9 */ /* 0x000fe20000000800 */
[----:B------:R-:W-:Y:S01]  /*5820*/  IMAD.MOV.U32 R22, RZ, RZ, R17 ;  /* 0x000000ffff167224 */ /* 0x000fe200078e0011 */
[----:B------:R-:W3:Y:S05]  /*5830*/  S2R R20, SR_CTAID.Y ;  /* 0x0000000000147919 */ /* 0x000eea0000002600 */
[----:B------:R-:W4:Y:S08]  /*5840*/  LDC R6, c[0x0][0x144] ;  /* 0x00005100ff067b82 */ /* 0x000f300000000800 */
[----:B------:R-:W4:Y:S01]  /*5850*/  LDC R21, c[0x0][0x8d8] ;  /* 0x00023600ff157b82 */ /* 0x000f220000000800 */
[----:B--2---:R-:W-:-:S04]  /*5860*/  ISETP.NE.U32.AND P0, PT, R14, RZ, PT ;  /* 0x000000ff0e00720c */ /* 0x004fc80003f05070 */
[----:B------:R-:W-:Y:S02]  /*5870*/  ISETP.NE.AND.EX P0, PT, R15, RZ, PT, P0 ;  /* 0x000000ff0f00720c */ /* 0x000fe40003f05300 */
[----:B-1----:R-:W-:Y:S02]  /*5880*/  I2FP.F32.U32 R4, R13 ;  /* 0x0000000d00047245 */ /* 0x002fe40000201000 */
[----:B---3--:R-:W-:-:S03]  /*5890*/  I2FP.F32.U32 R18, R20 ;  /* 0x0000001400127245 */ /* 0x008fc60000201000 */
[----:B------:R-:W-:-:S06]  /*58a0*/  FMUL R4, R4, UR5 ;  /* 0x0000000504047c20 */ /* 0x000fcc0008400000 */
[----:B------:R-:W1:Y:S02]  /*58b0*/  F2I.U32.TRUNC.NTZ R4, R4 ;  /* 0x0000000400047305 */ /* 0x000e64000020f000 */
[----:B-1----:R-:W-:-:S04]  /*58c0*/  IMAD.MOV R5, RZ, RZ, -R4 ;  /* 0x000000ffff057224 */ /* 0x002fc800078e0a04 */
[----:B----4-:R-:W-:Y:S02]  /*58d0*/  IMAD R13, R6, R5, R13 ;  /* 0x00000005060d7224 */ /* 0x010fe400078e020d */
[----:B------:R-:W-:Y:S01]  /*58e0*/  IMAD.MOV.U32 R6, RZ, RZ, R16 ;  /* 0x000000ffff067224 */ /* 0x000fe200078e0010 */
[----:B------:R-:W-:Y:S06]  /*58f0*/  @!P0 BRA `(.L_x_110) ;  /* 0x0000000000308947 */ /* 0x000fec0003800000 */
[----:B------:R-:W1:Y:S02]  /*5900*/  LDC R5, c[0x0][0x8dc] ;  /* 0x00023700ff057b82 */ /* 0x000e640000000800 */
[----:B-1----:R-:W-:-:S05]  /*5910*/  IADD3 R5, P0, R16, R5, RZ ;  /* 0x0000000510057210 */ /* 0x002fca0007f1e0ff */
[----:B------:R-:W-:-:S04]  /*5920*/  IMAD.X R23, RZ, RZ, R17, P0 ;  /* 0x000000ffff177224 */ /* 0x000fc800000e0611 */
[----:B------:R-:W-:-:S04]  /*5930*/  IMAD.WIDE.U32 R6, R23, R14, RZ ;  /* 0x0000000e17067225 */ /* 0x000fc800078e00ff */
[----:B------:R-:W-:-:S04]  /*5940*/  IMAD.WIDE.U32 R6, P0, R5, R15, R6 ;  /* 0x0000000f05067225 */ /* 0x000fc80007800006 */
[----:B------:R-:W-:-:S04]  /*5950*/  IMAD.WIDE.U32 R4, R5, R14, RZ ;  /* 0x0000000e05047225 */ /* 0x000fc800078e00ff */
[----:B------:R-:W-:Y:S01]  /*5960*/  IMAD.MOV.U32 R4, RZ, RZ, R7 ;  /* 0x000000ffff047224 */ /* 0x000fe200078e0007 */
[----:B------:R-:W-:Y:S01]  /*5970*/  IADD3 RZ, P1, R5, R6, RZ ;  /* 0x0000000605ff7210 */ /* 0x000fe20007f3e0ff */
[----:B------:R-:W-:-:S04]  /*5980*/  IMAD.X R5, RZ, RZ, RZ, P0 ;  /* 0x000000ffff057224 */ /* 0x000fc800000e06ff */
[----:B------:R-:W-:-:S04]  /*5990*/  IMAD.WIDE.U32.X R4, R23, R15, R4, P1 ;  /* 0x0000000f17047225 */ /* 0x000fc800008e0404 */
[----:B------:R-:W-:Y:S02]  /*59a0*/  IMAD.MOV.U32 R6, RZ, RZ, R4 ;  /* 0x000000ffff067224 */ /* 0x000fe400078e0004 */
[----:B------:R-:W-:-:S07]  /*59b0*/  IMAD.MOV.U32 R22, RZ, RZ, R5 ;  /* 0x000000ffff167224 */ /* 0x000fce00078e0005 */
.L_x_110:
[----:B------:R-:W-:Y:S01]  /*59c0*/  ULDC UR5, c[0x0][0x154] ;  /* 0x0000550000057ab9 */ /* 0x000fe20000000800 */
[----:B------:R-:W1:Y:S01]  /*59d0*/  LDC R7, c[0x0][0x148] ;  /* 0x00005200ff077b82 */ /* 0x000e620000000800 */
[----:B------:R-:W-:Y:S01]  /*59e0*/  FMUL R14, R18, UR5 ;  /* 0x00000005120e7c20 */ /* 0x000fe20008400000 */
[----:B------:R-:W-:Y:S02]  /*59f0*/  ISETP.NE.AND P2, PT, R2, 0x1, PT ;  /* 0x000000010200780c */ /* 0x000fe40003f45270 */
[-CC-:B------:R-:W-:Y:S02]  /*5a00*/  SHF.R.U64 R18, R6, R21.reuse, R22.reuse ;  /* 0x0000001506127219 */ /* 0x180fe40000001216 */
[----:B------:R-:W-:Y:S01]  /*5a10*/  SHF.R.U32.HI R21, RZ, R21, R22 ;  /* 0x00000015ff157219 */ /* 0x000fe20000011616 */
[----:B------:R-:W2:Y:S01]  /*5a20*/  F2I.U32.TRUNC.NTZ R14, R14 ;  /* 0x0000000e000e7305 */ /* 0x000ea2000020f000 */
[----:B------:R-:W3:Y:S01]  /*5a30*/  LDC.64 R4, c[0x0][0x8c8] ;  /* 0x00023200ff047b82 */ /* 0x000ee20000000a00 */
[----:B------:R-:W-:-:S05]  /*5a40*/  IADD3 R23, P0, RZ, -R18, RZ ;  /* 0x80000012ff177210 */ /* 0x000fca0007f1e0ff */
[----:B------:R-:W-:Y:S02]  /*5a50*/  IMAD.X R21, RZ, RZ, ~R21, P0 ;  /* 0x000000ffff157224 */ /* 0x000fe400000e0e15 */
[----:B------:R-:W4:Y:S01]  /*5a60*/  LDC R22, c[0x0][0x8c0] ;  /* 0x00023000ff167b82 */ /* 0x000f220000000800 */
[----:B--2---:R-:W-:-:S07]  /*5a70*/  IMAD.MOV R15, RZ, RZ, -R14 ;  /* 0x000000ffff0f7224 */ /* 0x004fce00078e0a0e */
[----:B------:R-:W2:Y:S01]  /*5a80*/  LDC R27, c[0x0][0x900] ;  /* 0x00024000ff1b7b82 */ /* 0x000ea20000000800 */
[----:B-1----:R-:W-:-:S07]  /*5a90*/  @P2 IMAD R13, R7, R15, R20 ;  /* 0x0000000f070d2224 */ /* 0x002fce00078e0214 */
[----:B------:R-:W1:Y:S01]  /*5aa0*/  LDC.64 R14, c[0x0][0x8e8] ;  /* 0x00023a00ff0e7b82 */ /* 0x000e620000000a00 */
[----:B---3--:R-:W-:-:S04]  /*5ab0*/  IMAD R6, R21, R4, RZ ;  /* 0x0000000415067224 */ /* 0x008fc800078e02ff */
[C---:B------:R-:W-:Y:S02]  /*5ac0*/  IMAD R7, R23.reuse, R5, R6 ;  /* 0x0000000517077224 */ /* 0x040fe400078e0206 */
[----:B------:R-:W-:Y:S01]  /*5ad0*/  IMAD.WIDE.U32 R4, R23, R4, R16 ;  /* 0x0000000417047225 */ /* 0x000fe200078e0010 */
[----:B------:R-:W3:Y:S03]  /*5ae0*/  LDC R6, c[0x0][0x8b0] ;  /* 0x00022c00ff067b82 */ /* 0x000ee60000000800 */
[----:B------:R-:W-:-:S05]  /*5af0*/  IMAD.IADD R5, R5, 0x1, R7 ;  /* 0x0000000105057824 */ /* 0x000fca00078e0207 */
[-CC-:B----4-:R-:W-:Y:S01]  /*5b00*/  SHF.R.U64 R26, R4, R22.reuse, R5.reuse ;  /* 0x00000016041a7219 */ /* 0x190fe20000001205 */
[----:B------:R-:W4:Y:S01]  /*5b10*/  LDC R25, c[0x0][0x8f0] ;  /* 0x00023c00ff197b82 */ /* 0x000f220000000800 */
[----:B------:R-:W-:Y:S02]  /*5b20*/  SHF.R.U32.HI R5, RZ, R22, R5 ;  /* 0x00000016ff057219 */ /* 0x000fe40000011605 */
[----:B-1----:R-:W-:-:S05]  /*5b30*/  ISETP.NE.U32.AND P0, PT, R14, RZ, PT ;  /* 0x000000ff0e00720c */ /* 0x002fca0003f05070 */
[----:B------:R-:W1:Y:S01]  /*5b40*/  LDC R24, c[0x0][0x8e0] ;  /* 0x00023800ff187b82 */ /* 0x000e620000000800 */
[----:B------:R-:W-:Y:S02]  /*5b50*/  ISETP.NE.AND.EX P0, PT, R15, RZ, PT, P0 ;  /* 0x000000ff0f00720c */ /* 0x000fe40003f05300 */
[----:B---3--:R-:W-:-:S05]  /*5b60*/  SHF.R.U64 R23, R26, R6, R5 ;  /* 0x000000061a177219 */ /* 0x008fca0000001205 */
[----:B------:R-:W3:Y:S01]  /*5b70*/  LDC R22, c[0x0][0x8b8] ;  /* 0x00022e00ff167b82 */ /* 0x000ee20000000800 */
[----:B------:R-:W-:-:S04]  /*5b80*/  SHF.R.U32.HI R4, RZ, R6, R5 ;  /* 0x00000006ff047219 */ /* 0x000fc80000011605 */
[-CC-:B--2---:R-:W-:Y:S02]  /*5b90*/  SHF.R.U64 R21, R23, R27.reuse, R4.reuse ;  /* 0x0000001b17157219 */ /* 0x184fe40000001204 */
[----:B------:R-:W-:Y:S01]  /*5ba0*/  SHF.R.U32.HI R27, RZ, R27, R4 ;  /* 0x0000001bff1b7219 */ /* 0x000fe20000011604 */
[----:B------:R-:W2:Y:S02]  /*5bb0*/  LDC R20, c[0x0][0x8a8] ;  /* 0x00022a00ff147b82 */ /* 0x000ea40000000800 */
[----:B------:R-:W-:Y:S02]  /*5bc0*/  IMAD.MOV.U32 R4, RZ, RZ, R21 ;  /* 0x000000ffff047224 */ /* 0x000fe400078e0015 */
[----:B------:R-:W-:Y:S01]  /*5bd0*/  IMAD.MOV.U32 R5, RZ, RZ, R27 ;  /* 0x000000ffff057224 */ /* 0x000fe200078e001b */
[----:B----4-:R-:W-:Y:S06]  /*5be0*/  @!P0 BRA `(.L_x_111) ;  /* 0x0000000000288947 */ /* 0x010fec0003800000 */
[----:B------:R-:W4:Y:S02]  /*5bf0*/  LDC R4, c[0x0][0x8f4] ;  /* 0x00023d00ff047b82 */ /* 0x000f240000000800 */
[----:B----4-:R-:W-:-:S05]  /*5c00*/  IADD3 R5, P0, R21, R4, RZ ;  /* 0x0000000415057210 */ /* 0x010fca0007f1e0ff */
[----:B------:R-:W-:-:S04]  /*5c10*/  IMAD.X R27, RZ, RZ, R27, P0 ;  /* 0x000000ffff1b7224 */ /* 0x000fc800000e061b */
[----:B------:R-:W-:-:S04]  /*5c20*/  IMAD.WIDE.U32 R6, R27, R14, RZ ;  /* 0x0000000e1b067225 */ /* 0x000fc800078e00ff */
[----:B------:R-:W-:-:S04]  /*5c30*/  IMAD.WIDE.U32 R6, P0, R5, R15, R6 ;  /* 0x0000000f05067225 */ /* 0x000fc80007800006 */
[----:B------:R-:W-:-:S04]  /*5c40*/  IMAD.WIDE.U32 R4, R5, R14, RZ ;  /* 0x0000000e05047225 */ /* 0x000fc800078e00ff */
[----:B------:R-:W-:Y:S01]  /*5c50*/  IMAD.MOV.U32 R4, RZ, RZ, R7 ;  /* 0x000000ffff047224 */ /* 0x000fe200078e0007 */
[----:B------:R-:W-:Y:S01]  /*5c60*/  IADD3 RZ, P1, R5, R6, RZ ;  /* 0x0000000605ff7210 */ /* 0x000fe20007f3e0ff */
[----:B------:R-:W-:-:S04]  /*5c70*/  IMAD.X R5, RZ, RZ, RZ, P0 ;  /* 0x000000ffff057224 */ /* 0x000fc800000e06ff */
[----:B------:R-:W-:-:S08]  /*5c80*/  IMAD.WIDE.U32.X R4, R27, R15, R4, P1 ;  /* 0x0000000f1b047225 */ /* 0x000fd000008e0404 */
.L_x_111:
[----:B------:R-:W-:Y:S02]  /*5c90*/  SHF.R.U64 R25, R4, R25, R5 ;  /* 0x0000001904197219 */ /* 0x000fe40000001205 */
[----:B------:R-:W-:Y:S02]  /*5ca0*/  LOP3.LUT R4, R23, R12, RZ, 0xc0, !PT ;  /* 0x0000000c17047212 */ /* 0x000fe400078ec0ff */
[----:B------:R-:W-:Y:S01]  /*5cb0*/  LOP3.LUT R6, R26, R11, RZ, 0xc0, !PT ;  /* 0x0000000b1a067212 */ /* 0x000fe200078ec0ff */
[----:B------:R-:W-:Y:S02]  /*5cc0*/  IMAD.MOV R5, RZ, RZ, -R25 ;  /* 0x000000ffff057224 */ /* 0x000fe400078e0a19 */
[----:B------:R-:W-:Y:S02]  /*5cd0*/  IMAD R4, R9, R25, R4 ;  /* 0x0000001909047224 */ /* 0x000fe400078e0204 */
[----:B-1----:R-:W-:Y:S02]  /*5ce0*/  IMAD R21, R5, R24, R21 ;  /* 0x0000001805157224 */ /* 0x002fe400078e0215 */
[----:B---3--:R-:W-:-:S02]  /*5cf0*/  IMAD R13, R4, R22, R13 ;  /* 0x00000016040d7224 */ /* 0x008fc400078e020d */
[----:B--2---:R-:W-:Y:S02]  /*5d00*/  IMAD R6, R21, R20, R6 ;  /* 0x0000001415067224 */ /* 0x004fe400078e0206 */
[----:B------:R-:W-:-:S03]  /*5d10*/  IMAD.MOV.U32 R4, RZ, RZ, 0x1 ;  /* 0x00000001ff047424 */ /* 0x000fc600078e00ff */
[----:B------:R-:W-:Y:S02]  /*5d20*/  SEL R20, R6, R13, !P2 ;  /* 0x0000000d06147207 */ /* 0x000fe40005000000 */
[----:B------:R-:W-:Y:S01]  /*5d30*/  SEL R21, R13, R6, !P2 ;  /* 0x000000060d157207 */ /* 0x000fe20005000000 */
[----:B------:R-:W-:-:S07]  /*5d40*/  IMAD.MOV.U32 R13, RZ, RZ, R18 ;  /* 0x000000ffff0d7224 */ /* 0x000fce00078e0012 */
.L_x_109:
[----:B------:R-:W-:-:S13]  /*5d50*/  LOP3.LUT P0, RZ, R4, 0xff, RZ, 0xc0, !PT ;  /* 0x000000ff04ff7812 */ /* 0x000fda000780c0ff */
[----:B------:R-:W-:Y:S05]  /*5d60*/  @P0 BRA `(.L_x_112) ;  /* 0xfffffff000f00947 */ /* 0x000fea000383ffff */
.L_x_92:
[----:B------:R-:W-:-:S13]  /*5d70*/  ELECT P0, URZ, PT ;  /* 0x00000000003f782f */ /* 0x000fda0003800000 */
[----:B------:R-:W-:Y:S05]  /*5d80*/  @!P0 BRA `(.L_x_15) ;  /* 0x0000001400148947 */ /* 0x000fea0003800000 */
[----:B------:R-:W-:-:S04]  /*5d90*/  LOP3.LUT R19, R19, 0x2, RZ, 0xfc, !PT ;  /* 0x0000000213137812 */ /* 0x000fc800078efcff */
[----:B------:R-:W-:-:S13]  /*5da0*/  ISETP.NE.AND P1, PT, R19, 0x3, PT ;  /* 0x000000031300780c */ /* 0x000fda0003f25270 */
[----:B------:R-:W-:Y:S05]  /*5db0*/  @!P1 BRA `(.L_x_113) ;  /* 0x0000000000049947 */ /* 0x000fea0003800000 */
[----:B------:R-:W-:Y:S01]  /*5dc0*/  BPT.TRAP 0x1 ;  /* 0x000000040000795c */ /* 0x000fe20000300000 */
.L_x_113:
[----:B------:R-:W-:Y:S01]  /*5dd0*/  IMAD.U32 R7, RZ, RZ, UR41 ;  /* 0x00000029ff077e24 */ /* 0x000fe2000f8e00ff */
[----:B------:R-:W-:Y:S01]  /*5de0*/  MOV R0, 0x400 ;  /* 0x0000040000007802 */ /* 0x000fe20000000f00 */
[----:B------:R-:W-:-:S03]  /*5df0*/  IMAD.U32 R2, RZ, RZ, UR4 ;  /* 0x00000004ff027e24 */ /* 0x000fc6000f8e00ff */
[----:B------:R-:W-:Y:S02]  /*5e00*/  LEA R7, R7, R0, 0x18 ;  /* 0x0000000007077211 */ /* 0x000fe400078ec0ff */
[----:B------:R-:W-:-:S03]  /*5e10*/  SHF.L.U32 R0, R8, 0x1f, RZ ;  /* 0x0000001f08007819 */ /* 0x000fc600000006ff */
[----:B--2--5:R-:W-:-:S04]  /*5e20*/  IMAD R3, R2, 0x8, R7 ;  /* 0x0000000802037824 */ /* 0x024fc800078e0207 */
[----:B------:R-:W2:Y:S02]  /*5e30*/  SYNCS.PHASECHK.TRANS64.TRYWAIT P0, [R3+URZ+0x98], R0 ;  /* 0x00009800030075a7 */ /* 0x000ea4000800017f */
[----:B--2---:R-:W-:Y:S05]  /*5e40*/  @!P0 BRA `(.L_x_114) ;  /* 0x0000001400888947 */ /* 0x004fea0003800000 */
.L_x_145:
[----:B------:R-:W-:Y:S05]  /*5e50*/  @!P1 BRA `(.L_x_115) ;  /* 0x0000000000049947 */ /* 0x000fea0003800000 */
[----:B------:R-:W-:Y:S01]  /*5e60*/  BPT.TRAP 0x1 ;  /* 0x000000040000795c */ /* 0x000fe20000300000 */
.L_x_115:
[----:B------:R-:W-:-:S04]  /*5e70*/  UIADD3 UR5, UR4, 0x1, URZ ;  /* 0x0000000104057890 */ /* 0x000fc8000fffe03f */
[----:B------:R-:W-:Y:S02]  /*5e80*/  UISETP.NE.AND UP0, UPT, UR5, 0x3, UPT ;  /* 0x000000030500788c */ /* 0x000fe4000bf05270 */
[----:B------:R-:W-:Y:S02]  /*5e90*/  IMAD.U32 R2, RZ, RZ, UR5 ;  /* 0x00000005ff027e24 */ /* 0x000fe4000f8e00ff */
[----:B------:R-:W-:Y:S02]  /*5ea0*/  USEL UR5, URZ, 0x1, UP0 ;  /* 0x000000013f057887 */ /* 0x000fe40008000000 */
[----:B------:R-:W-:-:S04]  /*5eb0*/  PLOP3.LUT P0, PT, PT, PT, UP0, 0x80, 0x0 ;  /* 0x000000000000781c */ /* 0x000fc80003f0f008 */
[----:B------:R-:W-:Y:S02]  /*5ec0*/  SEL R2, R2, RZ, P0 ;  /* 0x000000ff02027207 */ /* 0x000fe40000000000 */
[----:B--2---:R-:W-:-:S03]  /*5ed0*/  LOP3.LUT R3, R8, UR5, RZ, 0x3c, !PT ;  /* 0x0000000508037c12 */ /* 0x004fc6000f8e3cff */
[----:B-1----:R-:W-:Y:S01]  /*5ee0*/  IMAD R5, R2, 0x8, R7 ;  /* 0x0000000802057824 */ /* 0x002fe200078e0207 */
[----:B------:R-:W-:-:S04]  /*5ef0*/  SHF.L.U32 R0, R3, 0x1f, RZ ;  /* 0x0000001f03007819 */ /* 0x000fc800000006ff */
[----:B------:R-:W1:Y:S02]  /*5f00*/  SYNCS.PHASECHK.TRANS64.TRYWAIT P0, [R5+URZ+0x98], R0 ;  /* 0x00009800050075a7 */ /* 0x000e64000800017f */
[----:B-1----:R-:W-:Y:S05]  /*5f10*/  @!P0 BRA `(.L_x_116) ;  /* 0x0000001400688947 */ /* 0x002fea0003800000 */
.L_x_146:
[----:B------:R-:W-:Y:S05]  /*5f20*/  @!P1 BRA `(.L_x_117) ;  /* 0x0000000000049947 */ /* 0x000fea0003800000 */
[----:B------:R-:W-:Y:S01]  /*5f30*/  BPT.TRAP 0x1 ;  /* 0x000000040000795c */ /* 0x000fe20000300000 */
.L_x_117:
[----:B-1----:R-:W-:-:S05]  /*5f40*/  VIADD R0, R2, 0x1 ;  /* 0x0000000102007836 */ /* 0x002fca0000000000 */
[----:B------:R-:W-:-:S04]  /*5f50*/  ISETP.NE.AND P0, PT, R0, 0x3, PT ;  /* 0x000000030000780c */ /* 0x000fc80003f05270 */
[----:B------:R-:W-:Y:S02]  /*5f60*/  SEL R2, RZ, 0x1, P0 ;  /* 0x00000001ff027807 */ /* 0x000fe40000000000 */
[----:B------:R-:W-:Y:S02]  /*5f70*/  SEL R0, R0, RZ, P0 ;  /* 0x000000ff00007207 */ /* 0x000fe40000000000 */
[----:B------:R-:W-:-:S03]  /*5f80*/  LOP3.LUT R2, R3, R2, RZ, 0x3c, !PT ;  /* 0x0000000203027212 */ /* 0x000fc600078e3cff */
[----:B------:R-:W-:Y:S01]  /*5f90*/  IMAD R3, R0, 0x8, R7 ;  /* 0x0000000800037824 */ /* 0x000fe200078e0207 */
[----:B------:R-:W-:-:S07]  /*5fa0*/  SHF.L.U32 R0, R2, 0x1f, RZ ;  /* 0x0000001f02007819 */ /* 0x000fce00000006ff */
.L_x_118:
[----:B-1----:R1:W2:Y:S02]  /*5fb0*/  SYNCS.PHASECHK.TRANS64.TRYWAIT P0, [R3+URZ+0x98], R0 ;  /* 0x00009800030075a7 */ /* 0x0022a4000800017f */
[----:B--2---:R-:W-:Y:S05]  /*5fc0*/  @!P0 NANOSLEEP.SYNCS 0x989680 ;  /* 0x009896800000895d */ /* 0x004fea0003900000 */
[----:B------:R-:W2:Y:S02]  /*5fd0*/  @!P0 SYNCS.PHASECHK.TRANS64 P0, [R3+URZ+0x98], R0 ;  /* 0x00009800030085a7 */ /* 0x000ea4000800007f */
[----:B--2---:R-:W-:Y:S05]  /*5fe0*/  @P0 BRA `(.L_x_15) ;  /* 0x00000010007c0947 */ /* 0x004fea0003800000 */
[----:B------:R-:W-:Y:S05]  /*5ff0*/  BRA `(.L_x_118) ;  /* 0xfffffffc00ec7947 */ /* 0x000fea000383ffff */
.L_x_87:
[----:B------:R-:W-:Y:S01]  /*6000*/  LOP3.LUT P0, RZ, R8, 0xff, RZ, 0xc0, !PT ;  /* 0x000000ff08ff7812 */ /* 0x000fe2000780c0ff */
[----:B------:R-:W-:Y:S02]  /*6010*/  IMAD.MOV.U32 R10, RZ, RZ, 0x1 ;  /* 0x00000001ff0a7424 */ /* 0x000fe400078e00ff */
[----:B------:R-:W-:-:S10]  /*6020*/  IMAD.MOV.U32 R9, RZ, RZ, RZ ;  /* 0x000000ffff097224 */ /* 0x000fd400078e00ff */
[----:B------:R-:W-:Y:S05]  /*6030*/  @!P0 BRA `(.L_x_119) ;  /* 0x0000000c00248947 */ /* 0x000fea0003800000 */
[----:B------:R-:W2:Y:S01]  /*6040*/  LDC R0, c[0x0][0x28c] ;  /* 0x0000a300ff007b82 */ /* 0x000ea20000000800 */
[----:B------:R-:W-:Y:S01]  /*6050*/  ULDC UR7, c[0x0][0x900] ;  /* 0x0002400000077ab9 */ /* 0x000fe20000000800 */
[----:B------:R-:W-:Y:S01]  /*6060*/  UMOV UR8, 0xffffffff ;  /* 0xffffffff00087882 */ /* 0x000fe20000000000 */
[----:B------:R-:W-:Y:S01]  /*6070*/  BSSY B0, `(.L_x_119) ;  /* 0x00000c5000007945 */ /* 0x000fe20003800000 */
[----:B-1----:R-:W-:Y:S01]  /*6080*/  USHF.L.U32 UR4, UR41, 0x5, URZ ;  /* 0x0000000529047899 */ /* 0x002fe2000800063f */
[----:B------:R-:W-:Y:S01]  /*6090*/  LOP3.LUT R11, R22, 0x2, RZ, 0xfc, !PT ;  /* 0x00000002160b7812 */ /* 0x000fe200078efcff */
[----:B------:R-:W-:Y:S01]  /*60a0*/  USHF.L.U32 UR5, UR41, 0xb, URZ ;  /* 0x0000000b29057899 */ /* 0x000fe2000800063f */
[----:B------:R-:W-:Y:S01]  /*60b0*/  IMAD.MOV.U32 R10, RZ, RZ, 0x1 ;  /* 0x00000001ff0a7424 */ /* 0x000fe200078e00ff */
[----:B------:R-:W-:Y:S01]  /*60c0*/  USHF.L.U32 UR8, UR8, UR7, URZ ;  /* 0x0000000708087299 */ /* 0x000fe2000800063f */
[----:B------:R-:W-:Y:S01]  /*60d0*/  IMAD.MOV.U32 R9, RZ, RZ, RZ ;  /* 0x000000ffff097224 */ /* 0x000fe200078e00ff */
[----:B------:R-:W-:Y:S01]  /*60e0*/  ULDC UR6, c[0x0][0x8a8] ;  /* 0x00022a0000067ab9 */ /* 0x000fe20000000800 */
[----:B------:R-:W-:Y:S01]  /*60f0*/  UMOV UR9, 0x1 ;  /* 0x0000000100097882 */ /* 0x000fe20000000000 */
[----:B------:R-:W-:-:S02]  /*6100*/  ULOP3.LUT UR4, UR4, 0x20, URZ, 0xc0, !UPT ;  /* 0x0000002004047892 */ /* 0x000fc4000f8ec03f */
[----:B------:R-:W-:Y:S02]  /*6110*/  ULOP3.LUT UR5, UR5, 0x800, URZ, 0xc0, !UPT ;  /* 0x0000080005057892 */ /* 0x000fe4000f8ec03f */
[----:B------:R-:W-:Y:S02]  /*6120*/  UIADD3 UR17, UR6, -0x1, URZ ;  /* 0xffffffff06117890 */ /* 0x000fe4000fffe03f */
[----:B------:R-:W-:Y:S02]  /*6130*/  USHF.L.U32 UR19, UR9, UR7, URZ ;  /* 0x0000000709137299 */ /* 0x000fe4000800063f */
[----:B------:R-:W-:Y:S01]  /*6140*/  ULOP3.LUT UR18, URZ, UR8, URZ, 0x33, !UPT ;  /* 0x000000083f127292 */ /* 0x000fe2000f8e333f */
[----:B------:R-:W-:Y:S01]  /*6150*/  ULDC.64 UR22, c[0x0][0x198] ;  /* 0x0000660000167ab9 */ /* 0x000fe20000000a00 */
[----:B--2---:R-:W-:-:S05]  /*6160*/  VIADD R0, R0, 0x3f ;  /* 0x0000003f00007836 */ /* 0x004fca0000000000 */
[----:B------:R-:W-:-:S04]  /*6170*/  SHF.R.S32.HI R3, RZ, 0x1f, R0 ;  /* 0x0000001fff037819 */ /* 0x000fc80000011400 */
[----:B------:R-:W-:Y:S01]  /*6180*/  LEA.HI R3, R3, R0, RZ, 0x6 ;  /* 0x0000000003037211 */ /* 0x000fe200078f30ff */
[----:B------:R-:W-:-:S03]  /*6190*/  IMAD.MOV.U32 R0, RZ, RZ, 0x1 ;  /* 0x00000001ff007424 */ /* 0x000fc600078e00ff */
[--C-:B------:R-:W-:Y:S02]  /*61a0*/  SHF.R.S32.HI R8, RZ, 0x6, R3.reuse ;  /* 0x00000006ff087819 */ /* 0x100fe40000011403 */
[----:B------:R-:W-:-:S03]  /*61b0*/  PRMT R3, R0, 0x7610, R3 ;  /* 0x0000761000037816 */ /* 0x000fc60000000003 */
[----:B------:R-:W-:-:S07]  /*61c0*/  VIADD R0, R8, 0x1 ;  /* 0x0000000108007836 */ /* 0x000fce0000000000 */
.L_x_130:
[----:B------:R-:W-:-:S03]  /*61d0*/  UMOV UR6, 0xffffffff ;  /* 0xffffffff00067882 */ /* 0x000fc60000000000 */
[----:B------:R-:W-:Y:S05]  /*61e0*/  BRA.DIV UR6, `(.L_x_120) ;  /* 0x0000001206c87947 */ /* 0x000fea000b800000 */
[----:B------:R-:W-:-:S13]  /*61f0*/  ELECT P6, URZ, PT ;  /* 0x00000000003f782f */ /* 0x000fda00038c0000 */
.L_x_149:
[----:B------:R-:W1:Y:S01]  /*6200*/  LDC R4, c[0x0][0x28c] ;  /* 0x0000a300ff047b82 */ /* 0x000e620000000800 */
[----:B------:R-:W-:Y:S01]  /*6210*/  BSSY B1, `(.L_x_121) ;  /* 0x0000038000017945 */ /* 0x000fe20003800000 */
[----:B-1----:R-:W-:-:S13]  /*6220*/  ISETP.LT.OR P6, PT, R4, 0x1, !P6 ;  /* 0x000000010400780c */ /* 0x002fda00077c1670 */
[----:B------:R-:W-:Y:S05]  /*6230*/  @P6 BRA `(.L_x_122) ;  /* 0x0000000000d46947 */ /* 0x000fea0003800000 */
[----:B------:R-:W-:Y:S01]  /*6240*/  LEA R20, R20, UR4, 0x6 ;  /* 0x0000000414147c11 */ /* 0x000fe2000f8e30ff */
[----:B------:R-:W-:Y:S02]  /*6250*/  IMAD.SHL.U32 R21, R21, 0x80, RZ ;  /* 0x0000008015157824 */ /* 0x000fe400078e00ff */
[----:B------:R-:W-:Y:S02]  /*6260*/  IMAD.MOV.U32 R19, RZ, RZ, RZ ;  /* 0x000000ffff137224 */ /* 0x000fe400078e00ff */
[----:B------:R-:W-:Y:S02]  /*6270*/  IMAD.MOV.U32 R4, RZ, RZ, R0 ;  /* 0x000000ffff047224 */ /* 0x000fe400078e0000 */
[----:B------:R-:W-:Y:S02]  /*6280*/  IMAD.MOV.U32 R5, RZ, RZ, R10 ;  /* 0x000000ffff057224 */ /* 0x000fe400078e000a */
[----:B------:R-:W-:-:S07]  /*6290*/  IMAD.MOV.U32 R6, RZ, RZ, R9 ;  /* 0x000000ffff067224 */ /* 0x000fce00078e0009 */
.L_x_125:
[----:B------:R-:W1:Y:S01]  /*62a0*/  S2R R12, SR_CgaCtaId ;  /* 0x00000000000c7919 */ /* 0x000e620000008800 */
[----:B------:R-:W-:Y:S02]  /*62b0*/  MOV R7, 0x400 ;  /* 0x0000040000077802 */ /* 0x000fe40000000f00 */
[----:B------:R-:W-:Y:S02]  /*62c0*/  LOP3.LUT P1, RZ, R18, 0x7f, RZ, 0xc0, !PT ;  /* 0x0000007f12ff7812 */ /* 0x000fe4000782c0ff */
[----:B-1----:R-:W-:Y:S02]  /*62d0*/  LEA R15, R12, R7, 0x18 ;  /* 0x000000070c0f7211 */ /* 0x002fe400078ec0ff */
[----:B------:R-:W-:-:S09]  /*62e0*/  SHF.L.U32 R7, R5, 0x1f, RZ ;  /* 0x0000001f05077819 */ /* 0x000fd200000006ff */
[----:B------:R-:W1:Y:S01]  /*62f0*/  @!P1 LDC R12, c[0x0][0x500] ;  /* 0x00014000ff0c9b82 */ /* 0x000e620000000800 */
[----:B------:R-:W-:-:S04]  /*6300*/  IMAD R14, R6, 0x8, R15 ;  /* 0x00000008060e7824 */ /* 0x000fc800078e020f */
[----:B------:R-:W2:Y:S02]  /*6310*/  SYNCS.PHASECHK.TRANS64.TRYWAIT P0, [R14+URZ+0x40], R7 ;  /* 0x000040070e0075a7 */ /* 0x000ea4000800017f */
[----:B--2---:R-:W-:Y:S05]  /*6320*/  @!P0 BRA `(.L_x_123) ;  /* 0x0000001000988947 */ /* 0x004fea0003800000 */
.L_x_150:
[----:B--2---:R-:W-:Y:S01]  /*6330*/  PRMT R7, R11, 0x9910, RZ ;  /* 0x000099100b077816 */ /* 0x004fe200000000ff */
[----:B-1----:R1:W-:Y:S03]  /*6340*/  @!P1 SYNCS.ARRIVE.TRANS64 RZ, [R14+URZ], R12 ;  /* 0x0000000c0eff99a7 */ /* 0x0023e6000800003f */
[----:B------:R-:W-:-:S13]  /*6350*/  ISETP.NE.AND P0, PT, R7, 0x2, PT ;  /* 0x000000020700780c */ /* 0x000fda0003f05270 */
[----:B-1----:R-:W-:Y:S05]  /*6360*/  @P0 BRA `(.L_x_124) ;  /* 0x0000000000040947 */ /* 0x002fea0003800000 */
[----:B------:R-:W-:Y:S01]  /*6370*/  BPT.TRAP 0x1 ;  /* 0x000000040000795c */ /* 0x000fe20000300000 */
.L_x_124:
[C---:B------:R-:W-:Y:S01]  /*6380*/  LEA R7, R6.reuse, UR5, 0xc ;  /* 0x0000000506077c11 */ /* 0x040fe2000f8e60ff */
[--C-:B------:R-:W-:Y:S01]  /*6390*/  IMAD R12, R6, 0x4000, R15.reuse ;  /* 0x00004000060c7824 */ /* 0x100fe200078e020f */
[----:B------:R-:W-:Y:S01]  /*63a0*/  R2UR UR9, R14 ;  /* 0x000000000e0972ca */ /* 0x000fe200000e0000 */
[----:B------:R-:W-:Y:S01]  /*63b0*/  VIADD R4, R4, 0xffffffff ;  /* 0xffffffff04047836 */ /* 0x000fe20000000000 */
[----:B------:R-:W-:Y:S01]  /*63c0*/  UIADD3 UR6, UP0, UR22, 0xf0, URZ ;  /* 0x000000f016067890 */ /* 0x000fe2000ff1e03f */
[----:B------:R-:W-:Y:S01]  /*63d0*/  IMAD R7, R7, 0x2, R15 ;  /* 0x0000000207077824 */ /* 0x000fe200078e020f */
[----:B------:R-:W-:Y:S01]  /*63e0*/  R2UR UR7, R12 ;  /* 0x000000000c0772ca */ /* 0x000fe200000e0000 */
[----:B------:R-:W-:Y:S01]  /*63f0*/  UIADD3 UR24, UP1, UR22, 0x1f0, URZ ;  /* 0x000001f016187890 */ /* 0x000fe2000ff3e03f */
[----:B------:R-:W-:Y:S01]  /*6400*/  R2UR UR11, R21 ;  /* 0x00000000150b72ca */ /* 0x000fe200000e0000 */
[----:B------:R-:W-:Y:S01]  /*6410*/  VIADD R6, R6, 0x1 ;  /* 0x0000000106067836 */ /* 0x000fe20000000000 */
[----:B------:R-:W-:Y:S01]  /*6420*/  R2UR UR8, R7 ;  /* 0x00000000070872ca */ /* 0x000fe200000e0000 */
[----:B------:R-:W-:Y:S01]  /*6430*/  UIADD3.X UR25, URZ, UR23, URZ, UP1, !UPT ;  /* 0x000000173f197290 */ /* 0x000fe20008ffe43f */
[----:B------:R-:W-:Y:S01]  /*6440*/  R2UR UR10, R19 ;  /* 0x00000000130a72ca */ /* 0x000fe200000e0000 */
[----:B------:R-:W-:Y:S01]  /*6450*/  UMOV UR14, 0x0 ;  /* 0x00000000000e7882 */ /* 0x000fe20000000000 */
[----:B------:R-:W-:Y:S01]  /*6460*/  R2UR UR12, R13 ;  /* 0x000000000d0c72ca */ /* 0x000fe200000e0000 */
[----:B------:R-:W-:Y:S01]  /*6470*/  UMOV UR15, 0x10000000 ;  /* 0x10000000000f7882 */ /* 0x000fe20000000000 */
[----:B------:R-:W-:Y:S01]  /*6480*/  R2UR UR20, R20 ;  /* 0x00000000141472ca */ /* 0x000fe200000e0000 */
[----:B------:R-:W-:Y:S01]  /*6490*/  UMOV UR21, 0x30000 ;  /* 0x0003000000157882 */ /* 0x000fe20000000000 */
[----:B------:R-:W-:Y:S01]  /*64a0*/  ISETP.GT.AND P1, PT, R4, 0x1, PT ;  /* 0x000000010400780c */ /* 0x000fe20003f24270 */
[----:B------:R-:W-:Y:S01]  /*64b0*/  UIADD3 UR13, UR7, 0x6400, URZ ;  /* 0x00006400070d7890 */ /* 0x000fe2000fffe03f */
[----:B------:R-:W-:Y:S01]  /*64c0*/  ISETP.NE.AND P0, PT, R6, 0x8, PT ;  /* 0x000000080600780c */ /* 0x000fe20003f05270 */
[----:B------:R-:W-:Y:S01]  /*64d0*/  UIADD3.X UR7, URZ, UR23, URZ, UP0, !UPT ;  /* 0x000000173f077290 */ /* 0x000fe200087fe43f */
[----:B------:R-:W-:Y:S01]  /*64e0*/  VIADD R19, R19, 0x40 ;  /* 0x0000004013137836 */ /* 0x000fe20000000000 */
[----:B------:R-:W-:Y:S01]  /*64f0*/  UIADD3 UR16, UR8, 0x26400, URZ ;  /* 0x0002640008107890 */ /* 0x000fe2000fffe03f */
[----:B------:R-:W-:-:S02]  /*6500*/  SEL R12, RZ, 0x1, P0 ;  /* 0x00000001ff0c7807 */ /* 0x000fc40000000000 */
[----:B------:R-:W-:Y:S01]  /*6510*/  UMOV UR8, UR13 ;  /* 0x0000000d00087c82 */ /* 0x000fe20008000000 */
[----:B------:R-:W-:Y:S02]  /*6520*/  SEL R6, R6, RZ, P0 ;  /* 0x000000ff06067207 */ /* 0x000fe40000000000 */
[----:B------:R-:W-:Y:S01]  /*6530*/  LOP3.LUT R5, R5, R12, RZ, 0x3c, !PT ;  /* 0x0000000c05057212 */ /* 0x000fe200078e3cff */
[----:B------:R1:W-:Y:S02]  /*6540*/  UTMALDG.3D [UR8], [UR6], desc[UR14] ;  /* 0x00000e08060075b4 */ /* 0x0003e40008011000 */
[----:B-1----:R-:W-:Y:S01]  /*6550*/  UMOV UR8, UR16 ;  /* 0x0000001000087c82 */ /* 0x002fe20008000000 */
[----:B------:R-:W-:Y:S02]  /*6560*/  UMOV UR11, UR20 ;  /* 0x00000014000b7c82 */ /* 0x000fe40008000000 */
[----:B------:R1:W-:Y:S02]  /*6570*/  UTMALDG.3D.MULTICAST [UR8], [UR24], UR21, desc[UR14] ;  /* 0x00000e08180073b4 */ /* 0x0003e40008011815 */
[----:B-1----:R-:W-:Y:S05]  /*6580*/  @P1 BRA `(.L_x_125) ;  /* 0xfffffffc00441947 */ /* 0x002fea000383ffff */
.L_x_122:
[----:B------:R-:W-:Y:S05]  /*6590*/  BSYNC B1 ;  /* 0x0000000000017941 */ /* 0x000fea0003800000 */
.L_x_121:
[----:B------:R-:W-:Y:S01]  /*65a0*/  LOP3.LUT P1, RZ, R3, 0xff, RZ, 0xc0, !PT ;  /* 0x000000ff03ff7812 */ /* 0x000fe2000782c0ff */
[----:B------:R-:W-:Y:S01]  /*65b0*/  IMAD.IADD R9, R8, 0x1, R9 ;  /* 0x0000000108097824 */ /* 0x000fe200078e0209 */
[----:B------:R-:W-:Y:S01]  /*65c0*/  IADD3 R16, P2, R16, UR36, RZ ;  /* 0x0000002410107c10 */ /* 0x000fe2000ff5e0ff */
[----:B------:R-:W-:Y:S01]  /*65d0*/  ULDC.64 UR6, c[0x0][0x8f8] ;  /* 0x00023e0000067ab9 */ /* 0x000fe20000000a00 */
[----:B------:R-:W-:Y:S01]  /*65e0*/  BSSY B1, `(.L_x_126) ;  /* 0x000006b000017945 */ /* 0x000fe20003800000 */
[----:B------:R-:W-:Y:S01]  /*65f0*/  IMAD.MOV.U32 R21, RZ, RZ, -0x1 ;  /* 0xffffffffff157424 */ /* 0x000fe200078e00ff */
[----:B------:R-:W-:Y:S01]  /*6600*/  SHF.R.U32.HI R3, RZ, 0x3, R9 ;  /* 0x00000003ff037819 */ /* 0x000fe20000011609 */
[----:B------:R-:W-:Y:S01]  /*6610*/  IMAD.MOV.U32 R20, RZ, RZ, -0x1 ;  /* 0xffffffffff147424 */ /* 0x000fe200078e00ff */
[----:B------:R-:W-:Y:S01]  /*6620*/  ISETP.GT.U32.AND P0, PT, R9, 0x7, PT ;  /* 0x000000070900780c */ /* 0x000fe20003f04070 */
[----:B------:R-:W-:Y:S01]  /*6630*/  IMAD.MOV.U32 R13, RZ, RZ, -0x1 ;  /* 0xffffffffff0d7424 */ /* 0x000fe200078e00ff */
[----:B------:R-:W-:-:S02]  /*6640*/  LOP3.LUT R3, R3, 0x1, RZ, 0xc0, !PT ;  /* 0x0000000103037812 */ /* 0x000fc400078ec0ff */
[----:B------:R-:W-:Y:S01]  /*6650*/  ISETP.LT.U32.AND P0, PT, R8, 0x8, P0 ;  /* 0x000000080800780c */ /* 0x000fe20000701070 */
[----:B------:R-:W1:Y:S01]  /*6660*/  @P1 S2R R5, SR_CgaCtaId ;  /* 0x0000000000051919 */ /* 0x000e620000008800 */
[----:B------:R-:W-:Y:S02]  /*6670*/  @P1 MOV R4, 0x400 ;  /* 0x0000040000041802 */ /* 0x000fe40000000f00 */
[----:B------:R-:W-:Y:S02]  /*6680*/  IADD3.X R17, R17, UR42, RZ, P2, !PT ;  /* 0x0000002a11117c10 */ /* 0x000fe400097fe4ff */
[----:B------:R-:W-:Y:S02]  /*6690*/  ISETP.GE.U32.AND P2, PT, R16, UR6, PT ;  /* 0x0000000610007c0c */ /* 0x000fe4000bf46070 */
[----:B------:R-:W-:Y:S02]  /*66a0*/  LOP3.LUT R9, R9, 0x7, RZ, 0xc0, !PT ;  /* 0x0000000709097812 */ /* 0x000fe400078ec0ff */
[----:B-1----:R-:W-:-:S04]  /*66b0*/  @P1 LEA R4, R5, R4, 0x18 ;  /* 0x0000000405041211 */ /* 0x002fc800078ec0ff */
[----:B------:R1:W-:Y:S01]  /*66c0*/  @P1 SYNCS.ARRIVE.TRANS64.A1T0 RZ, [R4+URZ+0xb8], RZ ;  /* 0x0000b8ff04ff19a7 */ /* 0x0003e2000810003f */
[----:B------:R-:W-:Y:S02]  /*66d0*/  ISETP.NE.U32.AND P1, PT, R3, 0x1, PT ;  /* 0x000000010300780c */ /* 0x000fe40003f25070 */
[----:B------:R-:W-:Y:S02]  /*66e0*/  SEL R3, RZ, 0x1, !P0 ;  /* 0x00000001ff037807 */ /* 0x000fe40004000000 */
[----:B------:R-:W-:Y:S02]  /*66f0*/  ISETP.GE.U32.AND.EX P0, PT, R17, UR7, PT, P2 ;  /* 0x0000000711007c0c */ /* 0x000fe4000bf06120 */
[----:B------:R-:W-:-:S04]  /*6700*/  ISETP.GT.U32.AND P1, PT, R8, 0x7, !P1 ;  /* 0x000000070800780c */ /* 0x000fc80004f24070 */
[----:B-1----:R-:W-:-:S04]  /*6710*/  SEL R4, RZ, 0x1, !P1 ;  /* 0x00000001ff047807 */ /* 0x002fc80004800000 */
[--C-:B------:R-:W-:Y:S02]  /*6720*/  LOP3.LUT R10, R4, R10, R3.reuse, 0x96, !PT ;  /* 0x0000000a040a7212 */ /* 0x100fe400078e9603 */
[----:B------:R-:W-:Y:S02]  /*6730*/  PRMT R4, RZ, 0x7610, R4 ;  /* 0x00007610ff047816 */ /* 0x000fe40000000004 */
[----:B------:R-:W-:Y:S01]  /*6740*/  PRMT R3, RZ, 0x7610, R3 ;  /* 0x00007610ff037816 */ /* 0x000fe20000000003 */
[----:B------:R-:W-:Y:S06]  /*6750*/  @P0 BRA `(.L_x_127) ;  /* 0x00000004004c0947 */ /* 0x000fec0003800000 */
[----:B------:R-:W1:Y:S01]  /*6760*/  S2R R14, SR_CTAID.X ;  /* 0x00000000000e7919 */ /* 0x000e620000002500 */
[----:B------:R-:W-:Y:S01]  /*6770*/  ULDC.64 UR6, c[0x0][0x8d0] ;  /* 0x0002340000067ab9 */ /* 0x000fe20000000a00 */
[----:B------:R-:W2:Y:S01]  /*6780*/  LDC R15, c[0x0][0x144] ;  /* 0x00005100ff0f7b82 */ /* 0x000ea20000000800 */
[----:B------:R-:W-:Y:S01]  /*6790*/  ISETP.NE.U32.AND P0, PT, RZ, UR6, PT ;  /* 0x00000006ff007c0c */ /* 0x000fe2000bf05070 */
[----:B------:R-:W3:Y:S01]  /*67a0*/  S2R R12, SR_CTAID.Y ;  /* 0x00000000000c7919 */ /* 0x000ee20000002600 */
[----:B------:R-:W-:Y:S01]  /*67b0*/  ULDC UR8, c[0x0][0x150] ;  /* 0x0000540000087ab9 */ /* 0x000fe20000000800 */
[----:B------:R-:W-:Y:S01]  /*67c0*/  ULDC UR9, c[0x0][0x8d8] ;  /* 0x0002360000097ab9 */ /* 0x000fe20000000800 */
[----:B------:R-:W-:Y:S01]  /*67d0*/  ISETP.NE.AND.EX P0, PT, RZ, UR7, PT, P0 ;  /* 0x00000007ff007c0c */ /* 0x000fe2000bf05300 */
[----:B------:R-:W-:Y:S01]  /*67e0*/  IMAD.MOV.U32 R4, RZ, RZ, R16 ;  /* 0x000000ffff047224 */ /* 0x000fe200078e0010 */
[----:B-1----:R-:W-:-:S05]  /*67f0*/  I2FP.F32.U32 R5, R14 ;  /* 0x0000000e00057245 */ /* 0x002fca0000201000 */
[----:B------:R-:W-:Y:S01]  /*6800*/  FMUL R19, R5, UR8 ;  /* 0x0000000805137c20 */ /* 0x000fe20008400000 */
[----:B------:R-:W-:-:S05]  /*6810*/  IMAD.MOV.U32 R5, RZ, RZ, R17 ;  /* 0x000000ffff057224 */ /* 0x000fca00078e0011 */
[----:B---3--:R-:W-:Y:S05]  /*6820*/  @!P0 BRA `(.L_x_128) ;  /* 0x0000000000288947 */ /* 0x008fea0003800000 */
[----:B------:R-:W-:Y:S02]  /*6830*/  ULDC UR8, c[0x0][0x8dc] ;  /* 0x0002370000087ab9 */ /* 0x000fe40000000800 */
[----:B------:R-:W-:-:S05]  /*6840*/  IADD3 R5, P0, R16, UR8, RZ ;  /* 0x0000000810057c10 */ /* 0x000fca000ff1e0ff */
[----:B------:R-:W-:-:S04]  /*6850*/  IMAD.X R13, RZ, RZ, R17, P0 ;  /* 0x000000ffff0d7224 */ /* 0x000fc800000e0611 */
[----:B------:R-:W-:-:S04]  /*6860*/  IMAD.WIDE.U32 R6, R13, UR6, RZ ;  /* 0x000000060d067c25 */ /* 0x000fc8000f8e00ff */
[----:B------:R-:W-:-:S04]  /*6870*/  IMAD.WIDE.U32 R6, P0, R5, UR7, R6 ;  /* 0x0000000705067c25 */ /* 0x000fc8000f800006 */
[----:B------:R-:W-:-:S04]  /*6880*/  IMAD.WIDE.U32 R4, R5, UR6, RZ ;  /* 0x0000000605047c25 */ /* 0x000fc8000f8e00ff */
[----:B------:R-:W-:Y:S01]  /*6890*/  IMAD.MOV.U32 R4, RZ, RZ, R7 ;  /* 0x000000ffff047224 */ /* 0x000fe200078e0007 */
[----:B------:R-:W-:Y:S01]  /*68a0*/  IADD3 RZ, P1, R5, R6, RZ ;  /* 0x0000000605ff7210 */ /* 0x000fe20007f3e0ff */
[----:B------:R-:W-:-:S04]  /*68b0*/  IMAD.X R5, RZ, RZ, RZ, P0 ;  /* 0x000000ffff057224 */ /* 0x000fc800000e06ff */
[----:B------:R-:W-:-:S08]  /*68c0*/  IMAD.WIDE.U32.X R4, R13, UR7, R4, P1 ;  /* 0x000000070d047c25 */ /* 0x000fd000088e0404 */
.L_x_128:
[--C-:B------:R-:W-:Y:S01]  /*68d0*/  SHF.R.U64 R13, R4, UR9, R5.reuse ;  /* 0x00000009040d7c19 */ /* 0x100fe20008001205 */
[----:B------:R-:W1:Y:S01]  /*68e0*/  F2I.U32.TRUNC.NTZ R19, R19 ;  /* 0x0000001300137305 */ /* 0x000e62000020f000 */
[----:B------:R-:W-:Y:S01]  /*68f0*/  SHF.R.U32.HI R4, RZ, UR9, R5 ;  /* 0x00000009ff047c19 */ /* 0x000fe20008011605 */
[----:B------:R-:W-:Y:S01]  /*6900*/  ULDC.64 UR6, c[0x0][0x8c8] ;  /* 0x0002320000067ab9 */ /* 0x000fe20000000a00 */
[----:B------:R-:W-:Y:S01]  /*6910*/  IADD3 R7, P0, RZ, -R13, RZ ;  /* 0x8000000dff077210 */ /* 0x000fe20007f1e0ff */
[----:B------:R-:W-:Y:S01]  /*6920*/  ULDC.64 UR8, c[0x0][0x8e8] ;  /* 0x00023a0000087ab9 */ /* 0x000fe20000000a00 */
[----:B------:R-:W3:Y:S03]  /*6930*/  LDC R21, c[0x0][0x148] ;  /* 0x00005200ff157b82 */ /* 0x000ee60000000800 */
[----:B------:R-:W-:Y:S01]  /*6940*/  IMAD.X R4, RZ, RZ, ~R4, P0 ;  /* 0x000000ffff047224 */ /* 0x000fe200000e0e04 */
[----:B------:R-:W-:-:S03]  /*6950*/  ISETP.NE.U32.AND P0, PT, RZ, UR8, PT ;  /* 0x00000008ff007c0c */ /* 0x000fc6000bf05070 */
[----:B------:R-:W-:Y:S01]  /*6960*/  IMAD R6, R4, UR6, RZ ;  /* 0x0000000604067c24 */ /* 0x000fe2000f8e02ff */
[----:B------:R-:W-:Y:S01]  /*6970*/  ISETP.NE.AND.EX P0, PT, RZ, UR9, PT, P0 ;  /* 0x00000009ff007c0c */ /* 0x000fe2000bf05300 */
[----:B------:R-:W-:Y:S01]  /*6980*/  IMAD.WIDE.U32 R4, R7, UR6, R16 ;  /* 0x0000000607047c25 */ /* 0x000fe2000f8e0010 */
[----:B------:R-:W-:-:S03]  /*6990*/  ULDC UR6, c[0x0][0x8c0] ;  /* 0x0002300000067ab9 */ /* 0x000fc60000000800 */
[----:B------:R-:W-:Y:S01]  /*69a0*/  IMAD R7, R7, UR7, R6 ;  /* 0x0000000707077c24 */ /* 0x000fe2000f8e0206 */
[----:B------:R-:W-:Y:S01]  /*69b0*/  ULDC UR7, c[0x0][0x154] ;  /* 0x0000550000077ab9 */ /* 0x000fe20000000800 */
[----:B-1----:R-:W-:Y:S02]  /*69c0*/  IMAD.MOV R6, RZ, RZ, -R19 ;  /* 0x000000ffff067224 */ /* 0x002fe400078e0a13 */
[----:B------:R-:W-:Y:S02]  /*69d0*/  IMAD.IADD R5, R5, 0x1, R7 ;  /* 0x0000000105057824 */ /* 0x000fe400078e0207 */
[----:B--2---:R-:W-:Y:S01]  /*69e0*/  IMAD R14, R15, R6, R14 ;  /* 0x000000060f0e7224 */ /* 0x004fe200078e020e */
[----:B------:R-:W-:Y:S02]  /*69f0*/  I2FP.F32.U32 R6, R12 ;  /* 0x0000000c00067245 */ /* 0x000fe40000201000 */
[--C-:B------:R-:W-:Y:S02]  /*6a00*/  SHF.R.U64 R15, R4, UR6, R5.reuse ;  /* 0x00000006040f7c19 */ /* 0x100fe40008001205 */
[----:B------:R-:W-:Y:S01]  /*6a10*/  SHF.R.U32.HI R4, RZ, UR6, R5 ;  /* 0x00000006ff047c19 */ /* 0x000fe20008011605 */
[----:B------:R-:W-:Y:S01]  /*6a20*/  FMUL R6, R6, UR7 ;  /* 0x0000000706067c20 */ /* 0x000fe20008400000 */
[----:B------:R-:W-:-:S02]  /*6a30*/  ULDC UR6, c[0x0][0x8b0] ;  /* 0x00022c0000067ab9 */ /* 0x000fc40000000800 */
[--C-:B------:R-:W-:Y:S01]  /*6a40*/  SHF.R.U64 R20, R15, UR6, R4.reuse ;  /* 0x000000060f147c19 */ /* 0x100fe20008001204 */
[----:B------:R1:W2:Y:S01]  /*6a50*/  F2I.U32.TRUNC.NTZ R24, R6 ;  /* 0x0000000600187305 */ /* 0x0002a2000020f000 */
[----:B------:R-:W-:Y:S01]  /*6a60*/  SHF.R.U32.HI R5, RZ, UR6, R4 ;  /* 0x00000006ff057c19 */ /* 0x000fe20008011604 */
[----:B------:R-:W-:-:S03]  /*6a70*/  ULDC UR6, c[0x0][0x900] ;  /* 0x0002400000067ab9 */ /* 0x000fc60000000800 */
[--C-:B------:R-:W-:Y:S02]  /*6a80*/  SHF.R.U64 R19, R20, UR6, R5.reuse ;  /* 0x0000000614137c19 */ /* 0x100fe40008001205 */
[----:B------:R-:W-:-:S03]  /*6a90*/  SHF.R.U32.HI R23, RZ, UR6, R5 ;  /* 0x00000006ff177c19 */ /* 0x000fc60008011605 */
[----:B------:R-:W-:Y:S02]  /*6aa0*/  IMAD.MOV.U32 R4, RZ, RZ, R19 ;  /* 0x000000ffff047224 */ /* 0x000fe400078e0013 */
[----:B------:R-:W-:Y:S01]  /*6ab0*/  IMAD.MOV.U32 R5, RZ, RZ, R23 ;  /* 0x000000ffff057224 */ /* 0x000fe200078e0017 */
[----:B-1----:R-:W-:Y:S06]  /*6ac0*/  @!P0 BRA `(.L_x_129) ;  /* 0x0000000000288947 */ /* 0x002fec0003800000 */
        /* <DEDUP_REMOVED lines=10> */
.L_x_129:
[----:B------:R-:W-:Y:S01]  /*6b70*/  ISETP.NE.AND P0, PT, R2, 0x1, PT ;  /* 0x000000010200780c */ /* 0x000fe20003f05270 */
[----:B------:R-:W-:Y:S01]  /*6b80*/  ULDC UR6, c[0x0][0x8f0] ;  /* 0x00023c0000067ab9 */ /* 0x000fe20000000800 */
[----:B------:R-:W-:Y:S01]  /*6b90*/  LOP3.LUT R20, R20, UR18, RZ, 0xc0, !PT ;  /* 0x0000001214147c12 */ /* 0x000fe2000f8ec0ff */
[----:B--2---:R-:W-:Y:S01]  /*6ba0*/  IMAD.MOV R24, RZ, RZ, -R24 ;  /* 0x000000ffff187224 */ /* 0x004fe200078e0a18 */
[----:B------:R-:W-:Y:S01]  /*6bb0*/  SHF.R.U64 R5, R4, UR6, R5 ;  /* 0x0000000604057c19 */ /* 0x000fe20008001205 */
[----:B------:R-:W-:Y:S01]  /*6bc0*/  ULDC UR6, c[0x0][0x8e0] ;  /* 0x0002380000067ab9 */ /* 0x000fe20000000800 */
[----:B------:R-:W-:Y:S01]  /*6bd0*/  LOP3.LUT R6, R15, UR17, RZ, 0xc0, !PT ;  /* 0x000000110f067c12 */ /* 0x000fe2000f8ec0ff */
[----:B------:R-:W-:Y:S02]  /*6be0*/  ULDC UR7, c[0x0][0x8b8] ;  /* 0x00022e0000077ab9 */ /* 0x000fe40000000800 */
[----:B------:R-:W-:Y:S02]  /*6bf0*/  IMAD.MOV R4, RZ, RZ, -R5 ;  /* 0x000000ffff047224 */ /* 0x000fe400078e0a05 */
[----:B------:R-:W-:-:S02]  /*6c00*/  IMAD R5, R5, UR19, R20 ;  /* 0x0000001305057c24 */ /* 0x000fc4000f8e0214 */
[----:B---3--:R-:W-:Y:S02]  /*6c10*/  @P0 IMAD R14, R21, R24, R12 ;  /* 0x00000018150e0224 */ /* 0x008fe400078e020c */
[----:B------:R-:W-:Y:S01]  /*6c20*/  IMAD R19, R4, UR6, R19 ;  /* 0x0000000604137c24 */ /* 0x000fe2000f8e0213 */
[----:B------:R-:W-:Y:S01]  /*6c30*/  ULDC UR6, c[0x0][0x8a8] ;  /* 0x00022a0000067ab9 */ /* 0x000fe20000000800 */
[----:B------:R-:W-:Y:S02]  /*6c40*/  IMAD R14, R5, UR7, R14 ;  /* 0x00000007050e7c24 */ /* 0x000fe4000f8e020e */
[----:B------:R-:W-:Y:S02]  /*6c50*/  IMAD R19, R19, UR6, R6 ;  /* 0x0000000613137c24 */ /* 0x000fe4000f8e0206 */
[----:B------:R-:W-:-:S03]  /*6c60*/  IMAD.MOV.U32 R4, RZ, RZ, 0x1 ;  /* 0x00000001ff047424 */ /* 0x000fc600078e00ff */
[----:B------:R-:W-:Y:S02]  /*6c70*/  SEL R20, R19, R14, !P0 ;  /* 0x0000000e13147207 */ /* 0x000fe40004000000 */
[----:B------:R-:W-:-:S07]  /*6c80*/  SEL R21, R14, R19, !P0 ;  /* 0x000000130e157207 */ /* 0x000fce0004000000 */
.L_x_127:
[----:B------:R-:W-:Y:S05]  /*6c90*/  BSYNC B1 ;  /* 0x0000000000017941 */ /* 0x000fea0003800000 */
.L_x_126:
[----:B------:R-:W-:-:S13]  /*6ca0*/  LOP3.LUT P0, RZ, R4, 0xff, RZ, 0xc0, !PT ;  /* 0x000000ff04ff7812 */ /* 0x000fda000780c0ff */
[----:B------:R-:W-:Y:S05]  /*6cb0*/  @P0 BRA `(.L_x_130) ;  /* 0xfffffff400440947 */ /* 0x000fea000383ffff */
[----:B------:R-:W-:Y:S05]  /*6cc0*/  BSYNC B0 ;  /* 0x0000000000007941 */ /* 0x000fea0003800000 */
.L_x_119:
[----:B------:R-:W-:-:S03]  /*6cd0*/  UMOV UR6, 0xffffffff ;  /* 0xffffffff00067882 */ /* 0x000fc60000000000 */
[----:B------:R-:W-:Y:S05]  /*6ce0*/  BRA.DIV UR6, `(.L_x_131) ;  /* 0x0000000a063c7947 */ /* 0x000fea000b800000 */
[----:B------:R-:W-:-:S13]  /*6cf0*/  ELECT P6, URZ, PT ;  /* 0x00000000003f782f */ /* 0x000fda00038c0000 */
.L_x_153:
[----:B------:R-:W-:Y:S05]  /*6d00*/  @!P6 BRA `(.L_x_15) ;  /* 0x000000040034e947 */ /* 0x000fea0003800000 */
[----:B------:R-:W-:-:S04]  /*6d10*/  LOP3.LUT R22, R22, 0x2, RZ, 0xfc, !PT ;  /* 0x0000000216167812 */ /* 0x000fc800078efcff */
[----:B------:R-:W-:-:S13]  /*6d20*/  ISETP.NE.AND P0, PT, R22, 0x3, PT ;  /* 0x000000031600780c */ /* 0x000fda0003f05270 */
[----:B------:R-:W-:Y:S05]  /*6d30*/  @!P0 BRA `(.L_x_132) ;  /* 0x0000000000048947 */ /* 0x000fea0003800000 */
[----:B-1----:R-:W-:Y:S01]  /*6d40*/  BPT.TRAP 0x1 ;  /* 0x000000040000795c */ /* 0x002fe20000300000 */
.L_x_132:
[----:B------:R-:W2:Y:S01]  /*6d50*/  S2R R3, SR_CgaCtaId ;  /* 0x0000000000037919 */ /* 0x000ea20000008800 */
[----:B------:R-:W-:Y:S02]  /*6d60*/  MOV R0, 0x400 ;  /* 0x0000040000007802 */ /* 0x000fe40000000f00 */
[----:B------:R-:W-:Y:S02]  /*6d70*/  SHF.L.U32 R2, R10, 0x1f, RZ ;  /* 0x0000001f0a027819 */ /* 0x000fe400000006ff */
[----:B--2---:R-:W-:-:S05]  /*6d80*/  LEA R0, R3, R0, 0x18 ;  /* 0x0000000003007211 */ /* 0x004fca00078ec0ff */
[----:B------:R-:W-:-:S04]  /*6d90*/  VIADD R0, R0, 0x40 ;  /* 0x0000004000007836 */ /* 0x000fc80000000000 */
[C---:B------:R-:W-:Y:S02]  /*6da0*/  IMAD R5, R9.reuse, 0x8, R0 ;  /* 0x0000000809057824 */ /* 0x040fe400078e0200 */
[----:B------:R-:W-:Y:S02]  /*6db0*/  VIADD R9, R9, 0x1 ;  /* 0x0000000109097836 */ /* 0x000fe40000000000 */
[----:B------:R-:W2:Y:S03]  /*6dc0*/  SYNCS.PHASECHK.TRANS64.TRYWAIT P0, [R5+URZ], R2 ;  /* 0x00000002050075a7 */ /* 0x000ea6000800017f */
[----:B------:R-:W-:-:S04]  /*6dd0*/  ISETP.NE.AND P1, PT, R9, 0x8, PT ;  /* 0x000000080900780c */ /* 0x000fc80003f25270 */
[----:B------:R-:W-:Y:S02]  /*6de0*/  SEL R3, RZ, 0x1, P1 ;  /* 0x00000001ff037807 */ /* 0x000fe40000800000 */
[----:B------:R-:W-:Y:S02]  /*6df0*/  SEL R9, R9, RZ, P1 ;  /* 0x000000ff09097207 */ /* 0x000fe40000800000 */
[----:B------:R-:W-:-:S03]  /*6e00*/  LOP3.LUT R10, R10, R3, RZ, 0x3c, !PT ;  /* 0x000000030a0a7212 */ /* 0x000fc600078e3cff */
[----:B------:R-:W-:Y:S01]  /*6e10*/  IMAD R7, R9, 0x8, R0 ;  /* 0x0000000809077824 */ /* 0x000fe200078e0200 */
[----:B------:R-:W-:Y:S01]  /*6e20*/  SHF.L.U32 R4, R10, 0x1f, RZ ;  /* 0x0000001f0a047819 */ /* 0x000fe200000006ff */
[----:B--2---:R-:W-:Y:S06]  /*6e30*/  @!P0 BRA `(.L_x_133) ;  /* 0x0000000800088947 */ /* 0x004fec0003800000 */
.L_x_154:
[----:B------:R-:W3:Y:S01]  /*6e40*/  SYNCS.PHASECHK.TRANS64.TRYWAIT P0, [R7+URZ], R4 ;  /* 0x00000004070075a7 */ /* 0x000ee2000800017f */
[----:B--2---:R-:W-:-:S05]  /*6e50*/  VIADD R2, R9, 0x1 ;  /* 0x0000000109027836 */ /* 0x004fca0000000000 */
[----:B------:R-:W-:-:S04]  /*6e60*/  ISETP.NE.AND P1, PT, R2, 0x8, PT ;  /* 0x000000080200780c */ /* 0x000fc80003f25270 */
[----:B------:R-:W-:Y:S02]  /*6e70*/  SEL R3, RZ, 0x1, P1 ;  /* 0x00000001ff037807 */ /* 0x000fe40000800000 */
[----:B------:R-:W-:Y:S02]  /*6e80*/  SEL R9, R2, RZ, P1 ;  /* 0x000000ff02097207 */ /* 0x000fe40000800000 */
[----:B------:R-:W-:-:S03]  /*6e90*/  LOP3.LUT R10, R10, R3, RZ, 0x3c, !PT ;  /* 0x000000030a0a7212 */ /* 0x000fc600078e3cff */
[----:B------:R-:W-:Y:S01]  /*6ea0*/  IMAD R6, R9, 0x8, R0 ;  /* 0x0000000809067824 */ /* 0x000fe200078e0200 */
[----:B------:R-:W-:Y:S01]  /*6eb0*/  SHF.L.U32 R5, R10, 0x1f, RZ ;  /* 0x0000001f0a057819 */ /* 0x000fe200000006ff */
[----:B---3--:R-:W-:Y:S06]  /*6ec0*/  @!P0 BRA `(.L_x_134) ;  /* 0x0000000400f88947 */ /* 0x008fec0003800000 */
.L_x_155:
[----:B------:R-:W3:Y:S01]  /*6ed0*/  SYNCS.PHASECHK.TRANS64.TRYWAIT P0, [R6+URZ], R5 ;  /* 0x00000005060075a7 */ /* 0x000ee2000800017f */
[----:B------:R-:W-:-:S05]  /*6ee0*/  VIADD R2, R9, 0x1 ;  /* 0x0000000109027836 */ /* 0x000fca0000000000 */
[----:B------:R-:W-:-:S04]  /*6ef0*/  ISETP.NE.AND P1, PT, R2, 0x8, PT ;  /* 0x000000080200780c */ /* 0x000fc80003f25270 */
[----:B------:R-:W-:Y:S02]  /*6f00*/  SEL R3, RZ, 0x1, P1 ;  /* 0x00000001ff037807 */ /* 0x000fe40000800000 */
[----:B--2---:R-:W-:Y:S02]  /*6f10*/  SEL R7, R2, RZ, P1 ;  /* 0x000000ff02077207 */ /* 0x004fe40000800000 */
[----:B------:R-:W-:-:S03]  /*6f20*/  LOP3.LUT R10, R10, R3, RZ, 0x3c, !PT ;  /* 0x000000030a0a7212 */ /* 0x000fc600078e3cff */
[----:B------:R-:W-:Y:S01]  /*6f30*/  IMAD R9, R7, 0x8, R0 ;  /* 0x0000000807097824 */ /* 0x000fe200078e0200 */
[----:B------:R-:W-:Y:S01]  /*6f40*/  SHF.L.U32 R4, R10, 0x1f, RZ ;  /* 0x0000001f0a047819 */ /* 0x000fe200000006ff */
[----:B---3--:R-:W-:Y:S06]  /*6f50*/  @!P0 BRA `(.L_x_135) ;  /* 0x0000000400e88947 */ /* 0x008fec0003800000 */
.L_x_156:
[----:B------:R-:W3:Y:S01]  /*6f60*/  SYNCS.PHASECHK.TRANS64.TRYWAIT P0, [R9+URZ], R4 ;  /* 0x00000004090075a7 */ /* 0x000ee2000800017f */
[----:B------:R-:W-:-:S05]  /*6f70*/  VIADD R2, R7, 0x1 ;  /* 0x0000000107027836 */ /* 0x000fca0000000000 */
[----:B------:R-:W-:-:S04]  /*6f80*/  ISETP.NE.AND P1, PT, R2, 0x8, PT ;  /* 0x000000080200780c */ /* 0x000fc80003f25270 */
[----:B------:R-:W-:Y:S02]  /*6f90*/  SEL R3, RZ, 0x1, P1 ;  /* 0x00000001ff037807 */ /* 0x000fe40000800000 */
[----:B------:R-:W-:Y:S02]  /*6fa0*/  SEL R7, R2, RZ, P1 ;  /* 0x000000ff02077207 */ /* 0x000fe40000800000 */
[----:B------:R-:W-:-:S03]  /*6fb0*/  LOP3.LUT R10, R10, R3, RZ, 0x3c, !PT ;  /* 0x000000030a0a7212 */ /* 0x000fc600078e3cff */
[----:B--2---:R-:W-:Y:S01]  /*6fc0*/  IMAD R6, R7, 0x8, R0 ;  /* 0x0000000807067824 */ /* 0x004fe200078e0200 */
[----:B------:R-:W-:Y:S01]  /*6fd0*/  SHF.L.U32 R5, R10, 0x1f, RZ ;  /* 0x0000001f0a057819 */ /* 0x000fe200000006ff */
[----:B---3--:R-:W-:Y:S06]  /*6fe0*/  @!P0 BRA `(.L_x_136) ;  /* 0x0000000400d88947 */ /* 0x008fec0003800000 */
.L_x_157:
        /* <DEDUP_REMOVED lines=9> */
.L_x_158:
        /* <DEDUP_REMOVED lines=9> */
.L_x_159:
[----:B------:R-:W3:Y:S01]  /*7110*/  SYNCS.PHASECHK.TRANS64.TRYWAIT P0, [R6+URZ], R5 ;  /* 0x00000005060075a7 */ /* 0x000ee2000800017f */
[----:B------:R-:W-:-:S05]  /*7120*/  VIADD R2, R7, 0x1 ;  /* 0x0000000107027836 */ /* 0x000fca0000000000 */
[----:B------:R-:W-:-:S04]  /*7130*/  ISETP.NE.AND P1, PT, R2, 0x8, PT ;  /* 0x000000080200780c */ /* 0x000fc80003f25270 */
[----:B--2---:R-:W-:Y:S02]  /*7140*/  SEL R4, RZ, 0x1, P1 ;  /* 0x00000001ff047807 */ /* 0x004fe40000800000 */
[----:B------:R-:W-:Y:S02]  /*7150*/  SEL R3, R2, RZ, P1 ;  /* 0x000000ff02037207 */ /* 0x000fe40000800000 */
[----:B------:R-:W-:Y:S01]  /*7160*/  LOP3.LUT R4, R11, R4, RZ, 0x3c, !PT ;  /* 0x000000040b047212 */ /* 0x000fe200078e3cff */
[----:B---3--:R-:W-:Y:S06]  /*7170*/  @!P0 BRA `(.L_x_139) ;  /* 0x0000000400b08947 */ /* 0x008fec0003800000 */
.L_x_160:
[----:B------:R-:W-:Y:S01]  /*7180*/  IMAD R3, R3, 0x8, R0 ;  /* 0x0000000803037824 */ /* 0x000fe200078e0200 */
[----:B------:R-:W-:-:S07]  /*7190*/  SHF.L.U32 R0, R4, 0x1f, RZ ;  /* 0x0000001f04007819 */ /* 0x000fce00000006ff */
.L_x_140:
[----:B---3--:R3:W4:Y:S02]  /*71a0*/  SYNCS.PHASECHK.TRANS64.TRYWAIT P0, [R3+URZ], R0 ;  /* 0x00000000030075a7 */ /* 0x008724000800017f */
[----:B----4-:R-:W-:Y:S05]  /*71b0*/  @!P0 NANOSLEEP.SYNCS 0x989680 ;  /* 0x009896800000895d */ /* 0x010fea0003900000 */
[----:B------:R-:W4:Y:S02]  /*71c0*/  @!P0 SYNCS.PHASECHK.TRANS64 P0, [R3+URZ], R0 ;  /* 0x00000000030085a7 */ /* 0x000f24000800007f */
[----:B----4-:R-:W-:Y:S05]  /*71d0*/  @!P0 BRA `(.L_x_140) ;  /* 0xfffffffc00f08947 */ /* 0x010fea000383ffff */
.L_x_15:
[----:B-1----:R-:W-:Y:S05]  /*71e0*/  BSYNC B6 ;  /* 0x0000000000067941 */ /* 0x002fea0003800000 */
.L_x_13:
[----:B------:R-:W-:Y:S05]  /*71f0*/  EXIT ;  /* 0x000000000000794d */ /* 0x000fea0003800000 */
.L_x_28:
[----:B----4-:R4:W1:Y:S02]  /*7200*/  SYNCS.PHASECHK.TRANS64.TRYWAIT P1, [R3+URZ], R0 ;  /* 0x00000000030075a7 */ /* 0x010864000802017f */
[----:B-1----:R-:W-:Y:S05]  /*7210*/  @!P1 NANOSLEEP.SYNCS 0x989680 ;  /* 0x009896800000995d */ /* 0x002fea0003900000 */
[----:B------:R-:W1:Y:S02]  /*7220*/  @!P1 SYNCS.PHASECHK.TRANS64 P1, [R3+URZ], R0 ;  /* 0x00000000030095a7 */ /* 0x000e64000802007f */
[----:B-1----:R-:W-:Y:S05]  /*7230*/  @!P1 BRA `(.L_x_28) ;  /* 0xfffffffc00f09947 */ /* 0x002fea000383ffff */
[----:B------:R-:W-:Y:S05]  /*7240*/  BRA `(.L_x_27) ;  /* 0xffffffa800187947 */ /* 0x000fea000383ffff */
.L_x_33:
[----:B---3--:R-:W-:-:S04]  /*7250*/  IMAD.U32 R5, RZ, RZ, UR4 ;  /* 0x00000004ff057e24 */ /* 0x008fc8000f8e00ff */
[----:B------:R3:W4:Y:S03]  /*7260*/  SYNCS.PHASECHK.TRANS64.TRYWAIT P1, [R5+URZ], R4 ;  /* 0x00000004050075a7 */ /* 0x000726000802017f */
[----:B----4-:R-:W-:Y:S05]  /*7270*/  @!P1 NANOSLEEP.SYNCS 0x989680 ;  /* 0x009896800000995d */ /* 0x010fea0003900000 */
[----:B------:R-:W4:Y:S02]  /*7280*/  @!P1 SYNCS.PHASECHK.TRANS64 P1, [R5+URZ], R4 ;  /* 0x00000004050095a7 */ /* 0x000f24000802007f */
[----:B----4-:R-:W-:Y:S05]  /*7290*/  @!P1 BRA `(.L_x_33) ;  /* 0xfffffffc00ec9947 */ /* 0x010fea000383ffff */
[----:B------:R-:W-:Y:S05]  /*72a0*/  BRA `(.L_x_32) ;  /* 0xffffffa800ec7947 */ /* 0x000fea000383ffff */
.L_x_55:
[----:B-1----:R1:W2:Y:S02]  /*72b0*/  SYNCS.PHASECHK.TRANS64.TRYWAIT P0, [R4+URZ+0x80], R3 ;  /* 0x00008003040075a7 */ /* 0x0022a4000800017f */
[----:B--2---:R-:W-:Y:S05]  /*72c0*/  @!P0 NANOSLEEP.SYNCS 0x989680 ;  /* 0x009896800000895d */ /* 0x004fea0003900000 */
[----:B------:R-:W2:Y:S02]  /*72d0*/  @!P0 SYNCS.PHASECHK.TRANS64 P0, [R4+URZ+0x80], R3 ;  /* 0x00008003040085a7 */ /* 0x000ea4000800007f */
[----:B--2---:R-:W-:Y:S05]  /*72e0*/  @!P0 BRA `(.L_x_55) ;  /* 0xfffffffc00f08947 */ /* 0x004fea000383ffff */
[----:B------:R-:W-:Y:S05]  /*72f0*/  BRA `(.L_x_141) ;  /* 0xffffffb800d07947 */ /* 0x000fea000383ffff */
.L_x_69:
[----:B-1----:R1:W2:Y:S02]  /*7300*/  SYNCS.PHASECHK.TRANS64.TRYWAIT P2, [R24+URZ+0x80], R21 ;  /* 0x00008015180075a7 */ /* 0x0022a4000804017f */
[----:B--2---:R-:W-:Y:S05]  /*7310*/  @!P2 NANOSLEEP.SYNCS 0x989680 ;  /* 0x009896800000a95d */ /* 0x004fea0003900000 */
[----:B------:R-:W2:Y:S02]  /*7320*/  @!P2 SYNCS.PHASECHK.TRANS64 P2, [R24+URZ+0x80], R21 ;  /* 0x000080151800a5a7 */ /* 0x000ea4000804007f */
[----:B--2---:R-:W-:Y:S05]  /*7330*/  @!P2 BRA `(.L_x_69) ;  /* 0xfffffffc00f0a947 */ /* 0x004fea000383ffff */
[----:B------:R-:W-:Y:S05]  /*7340*/  BRA `(.L_x_142) ;  /* 0xffffffc400907947 */ /* 0x000fea000383ffff */
.L_x_89:
[----:B-1----:R-:W-:-:S04]  /*7350*/  IMAD.U32 R3, RZ, RZ, UR4 ;  /* 0x00000004ff037e24 */ /* 0x002fc8000f8e00ff */
[----:B------:R1:W2:Y:S03]  /*7360*/  SYNCS.PHASECHK.TRANS64.TRYWAIT P0, [R3+URZ+0xb8], R0 ;  /* 0x0000b800030075a7 */ /* 0x0002a6000800017f */
[----:B--2---:R-:W-:Y:S05]  /*7370*/  @!P0 NANOSLEEP.SYNCS 0x989680 ;  /* 0x009896800000895d */ /* 0x004fea0003900000 */
[----:B------:R-:W2:Y:S02]  /*7380*/  @!P0 SYNCS.PHASECHK.TRANS64 P0, [R3+URZ+0xb8], R0 ;  /* 0x0000b800030085a7 */ /* 0x000ea4000800007f */
[----:B--2---:R-:W-:Y:S05]  /*7390*/  @!P0 BRA `(.L_x_89) ;  /* 0xfffffffc00ec8947 */ /* 0x004fea000383ffff */
[----:B------:R-:W-:Y:S05]  /*73a0*/  BRA `(.L_x_88) ;  /* 0xffffffd800ec7947 */ /* 0x000fea000383ffff */
.L_x_98:
[----:B-1----:R-:W-:-:S04]  /*73b0*/  IMAD.U32 R5, RZ, RZ, UR5 ;  /* 0x00000005ff057e24 */ /* 0x002fc8000f8e00ff */
[----:B------:R1:W2:Y:S03]  /*73c0*/  SYNCS.PHASECHK.TRANS64.TRYWAIT P1, [R5+URZ+0x98], R4 ;  /* 0x00009804050075a7 */ /* 0x0002a6000802017f */
[----:B--2---:R-:W-:Y:S05]  /*73d0*/  @!P1 NANOSLEEP.SYNCS 0x989680 ;  /* 0x009896800000995d */ /* 0x004fea0003900000 */
[----:B------:R-:W2:Y:S02]  /*73e0*/  @!P1 SYNCS.PHASECHK.TRANS64 P1, [R5+URZ+0x98], R4 ;  /* 0x00009804050095a7 */ /* 0x000ea4000802007f */
[----:B--2---:R-:W-:Y:S05]  /*73f0*/  @!P1 BRA `(.L_x_98) ;  /* 0xfffffffc00ec9947 */ /* 0x004fea000383ffff */
[----:B------:R-:W-:Y:S05]  /*7400*/  BRA `(.L_x_143) ;  /* 0xffffffdc00e47947 */ /* 0x000fea000383ffff */
.L_x_104:
[----:B-1----:R-:W-:-:S04]  /*7410*/  IMAD.U32 R5, RZ, RZ, UR4 ;  /* 0x00000004ff057e24 */ /* 0x002fc8000f8e00ff */
[----:B------:R1:W2:Y:S03]  /*7420*/  SYNCS.PHASECHK.TRANS64.TRYWAIT P1, [R5+URZ+0x98], R4 ;  /* 0x00009804050075a7 */ /* 0x0002a6000802017f */
[----:B--2---:R-:W-:Y:S05]  /*7430*/  @!P1 NANOSLEEP.SYNCS 0x989680 ;  /* 0x009896800000995d */ /* 0x004fea0003900000 */
[----:B------:R-:W2:Y:S02]  /*7440*/  @!P1 SYNCS.PHASECHK.TRANS64 P1, [R5+URZ+0x98], R4 ;  /* 0x00009804050095a7 */ /* 0x000ea4000802007f */
[----:B--2---:R-:W-:Y:S05]  /*7450*/  @!P1 BRA `(.L_x_104) ;  /* 0xfffffffc00ec9947 */ /* 0x004fea000383ffff */
[----:B------:R-:W-:Y:S05]  /*7460*/  BRA `(.L_x_144) ;  /* 0xffffffe0004c7947 */ /* 0x000fea000383ffff */
.L_x_114:
[----:B--2---:R2:W3:Y:S02]  /*7470*/  SYNCS.PHASECHK.TRANS64.TRYWAIT P0, [R3+URZ+0x98], R0 ;  /* 0x00009800030075a7 */ /* 0x0044e4000800017f */
[----:B---3--:R-:W-:Y:S05]  /*7480*/  @!P0 NANOSLEEP.SYNCS 0x989680 ;  /* 0x009896800000895d */ /* 0x008fea0003900000 */
[----:B------:R-:W3:Y:S02]  /*7490*/  @!P0 SYNCS.PHASECHK.TRANS64 P0, [R3+URZ+0x98], R0 ;  /* 0x00009800030085a7 */ /* 0x000ee4000800007f */
[----:B---3--:R-:W-:Y:S05]  /*74a0*/  @!P0 BRA `(.L_x_114) ;  /* 0xfffffffc00f08947 */ /* 0x008fea000383ffff */
[----:B------:R-:W-:Y:S05]  /*74b0*/  BRA `(.L_x_145) ;  /* 0xffffffe800647947 */ /* 0x000fea000383ffff */
.L_x_116:
[----:B-1----:R1:W2:Y:S02]  /*74c0*/  SYNCS.PHASECHK.TRANS64.TRYWAIT P0, [R5+URZ+0x98], R0 ;  /* 0x00009800050075a7 */ /* 0x0022a4000800017f */
[----:B--2---:R-:W-:Y:S05]  /*74d0*/  @!P0 NANOSLEEP.SYNCS 0x989680 ;  /* 0x009896800000895d */ /* 0x004fea0003900000 */
[----:B------:R-:W2:Y:S02]  /*74e0*/  @!P0 SYNCS.PHASECHK.TRANS64 P0, [R5+URZ+0x98], R0 ;  /* 0x00009800050085a7 */ /* 0x000ea4000800007f */
[----:B--2---:R-:W-:Y:S05]  /*74f0*/  @!P0 BRA `(.L_x_116) ;  /* 0xfffffffc00f08947 */ /* 0x004fea000383ffff */
[----:B------:R-:W-:Y:S05]  /*7500*/  BRA `(.L_x_146) ;  /* 0xffffffe800847947 */ /* 0x000fea000383ffff */
.L_x_120:
[----:B------:R-:W-:Y:S01]  /*7510*/  BSSY B1, `(.L_x_147) ;  /* 0x0000006000017945 */ /* 0x000fe20003800000 */
[----:B------:R-:W-:-:S07]  /*7520*/  IMAD.MOV.U32 R15, RZ, RZ, -0x1 ;  /* 0xffffffffff0f7424 */ /* 0x000fce00078e00ff */
[----:B------:R-:W-:Y:S05]  /*7530*/  WARPSYNC.COLLECTIVE R15, `(.L_x_148) ;  /* 0x000000000f0c7348 */ /* 0x000fea0003c00000 */
[----:B------:R-:W-:Y:S02]  /*7540*/  ELECT P6, UR62, PT ;  /* 0x00000000003e782f */ /* 0x000fe400038c0000 */
[----:B------:R-:W-:Y:S01]  /*7550*/  MOV R14, UR62 ;  /* 0x0000003e000e7c02 */ /* 0x000fe20008000f00 */
[----:B------:R-:W-:Y:S10]  /*7560*/  ENDCOLLECTIVE ;  /* 0x000000000000791b */ /* 0x000ff40003800000 */
.L_x_148:
[----:B------:R-:W-:Y:S05]  /*7570*/  BSYNC B1 ;  /* 0x0000000000017941 */ /* 0x000fea0003800000 */
.L_x_147:
[----:B------:R-:W-:Y:S05]  /*7580*/  BRA `(.L_x_149) ;  /* 0xffffffec001c7947 */ /* 0x000fea000383ffff */
.L_x_123:
[----:B--2---:R2:W3:Y:S02]  /*7590*/  SYNCS.PHASECHK.TRANS64.TRYWAIT P0, [R14+URZ+0x40], R7 ;  /* 0x000040070e0075a7 */ /* 0x0044e4000800017f */
[----:B---3--:R-:W-:Y:S05]  /*75a0*/  @!P0 NANOSLEEP.SYNCS 0x989680 ;  /* 0x009896800000895d */ /* 0x008fea0003900000 */
[----:B------:R-:W3:Y:S02]  /*75b0*/  @!P0 SYNCS.PHASECHK.TRANS64 P0, [R14+URZ+0x40], R7 ;  /* 0x000040070e0085a7 */ /* 0x000ee4000800007f */
[----:B---3--:R-:W-:Y:S05]  /*75c0*/  @!P0 BRA `(.L_x_123) ;  /* 0xfffffffc00f08947 */ /* 0x008fea000383ffff */
[----:B------:R-:W-:Y:S05]  /*75d0*/  BRA `(.L_x_150) ;  /* 0xffffffec00547947 */ /* 0x000fea000383ffff */
.L_x_131:
[----:B------:R-:W-:Y:S01]  /*75e0*/  BSSY B0, `(.L_x_151) ;  /* 0x0000006000007945 */ /* 0x000fe20003800000 */
[----:B------:R-:W-:-:S07]  /*75f0*/  IMAD.MOV.U32 R15, RZ, RZ, -0x1 ;  /* 0xffffffffff0f7424 */ /* 0x000fce00078e00ff */
[----:B-1----:R-:W-:Y:S05]  /*7600*/  WARPSYNC.COLLECTIVE R15, `(.L_x_152) ;  /* 0x000000000f0c7348 */ /* 0x002fea0003c00000 */
[----:B------:R-:W-:Y:S02]  /*7610*/  ELECT P6, UR62, PT ;  /* 0x00000000003e782f */ /* 0x000fe400038c0000 */
[----:B------:R-:W-:Y:S01]  /*7620*/  MOV R14, UR62 ;  /* 0x0000003e000e7c02 */ /* 0x000fe20008000f00 */
[----:B-1----:R-:W-:Y:S10]  /*7630*/  ENDCOLLECTIVE ;  /* 0x000000000000791b */ /* 0x002ff40003800000 */
.L_x_152:
[----:B------:R-:W-:Y:S05]  /*7640*/  BSYNC B0 ;  /* 0x0000000000007941 */ /* 0x000fea0003800000 */
.L_x_151:
[----:B------:R-:W-:Y:S05]  /*7650*/  BRA `(.L_x_153) ;  /* 0xfffffff400a87947 */ /* 0x000fea000383ffff */
.L_x_133:
[----:B--2---:R2:W3:Y:S02]  /*7660*/  SYNCS.PHASECHK.TRANS64.TRYWAIT P0, [R5+URZ], R2 ;  /* 0x00000002050075a7 */ /* 0x0044e4000800017f */
[----:B---3--:R-:W-:Y:S05]  /*7670*/  @!P0 NANOSLEEP.SYNCS 0x989680 ;  /* 0x009896800000895d */ /* 0x008fea0003900000 */
[----:B------:R-:W3:Y:S02]  /*7680*/  @!P0 SYNCS.PHASECHK.TRANS64 P0, [R5+URZ], R2 ;  /* 0x00000002050085a7 */ /* 0x000ee4000800007f */
[----:B---3--:R-:W-:Y:S05]  /*7690*/  @!P0 BRA `(.L_x_133) ;  /* 0xfffffffc00f08947 */ /* 0x008fea000383ffff */
[----:B------:R-:W-:Y:S05]  /*76a0*/  BRA `(.L_x_154) ;  /* 0xfffffff400e47947 */ /* 0x000fea000383ffff */
.L_x_134:
[----:B--2---:R2:W3:Y:S02]  /*76b0*/  SYNCS.PHASECHK.TRANS64.TRYWAIT P0, [R7+URZ], R4 ;  /* 0x00000004070075a7 */ /* 0x0044e4000800017f */
[----:B---3--:R-:W-:Y:S05]  /*76c0*/  @!P0 NANOSLEEP.SYNCS 0x989680 ;  /* 0x009896800000895d */ /* 0x008fea0003900000 */
[----:B------:R-:W3:Y:S02]  /*76d0*/  @!P0 SYNCS.PHASECHK.TRANS64 P0, [R7+URZ], R4 ;  /* 0x00000004070085a7 */ /* 0x000ee4000800007f */
[----:B---3--:R-:W-:Y:S05]  /*76e0*/  @!P0 BRA `(.L_x_134) ;  /* 0xfffffffc00f08947 */ /* 0x008fea000383ffff */
[----:B------:R-:W-:Y:S05]  /*76f0*/  BRA `(.L_x_155) ;  /* 0xfffffff400f47947 */ /* 0x000fea000383ffff */
.L_x_135:
[----:B--2---:R2:W3:Y:S02]  /*7700*/  SYNCS.PHASECHK.TRANS64.TRYWAIT P0, [R6+URZ], R5 ;  /* 0x00000005060075a7 */ /* 0x0044e4000800017f */
[----:B---3--:R-:W-:Y:S05]  /*7710*/  @!P0 NANOSLEEP.SYNCS 0x989680 ;  /* 0x009896800000895d */ /* 0x008fea0003900000 */
[----:B------:R-:W3:Y:S02]  /*7720*/  @!P0 SYNCS.PHASECHK.TRANS64 P0, [R6+URZ], R5 ;  /* 0x00000005060085a7 */ /* 0x000ee4000800007f */
[----:B---3--:R-:W-:Y:S05]  /*7730*/  @!P0 BRA `(.L_x_135) ;  /* 0xfffffffc00f08947 */ /* 0x008fea000383ffff */
[----:B------:R-:W-:Y:S05]  /*7740*/  BRA `(.L_x_156) ;  /* 0xfffffff800047947 */ /* 0x000fea000383ffff */
.L_x_136:
[----:B--2---:R2:W3:Y:S02]  /*7750*/  SYNCS.PHASECHK.TRANS64.TRYWAIT P0, [R9+URZ], R4 ;  /* 0x00000004090075a7 */ /* 0x0044e4000800017f */
[----:B---3--:R-:W-:Y:S05]  /*7760*/  @!P0 NANOSLEEP.SYNCS 0x989680 ;  /* 0x009896800000895d */ /* 0x008fea0003900000 */
[----:B------:R-:W3:Y:S02]  /*7770*/  @!P0 SYNCS.PHASECHK.TRANS64 P0, [R9+URZ], R4 ;  /* 0x00000004090085a7 */ /* 0x000ee4000800007f */
[----:B---3--:R-:W-:Y:S05]  /*7780*/  @!P0 BRA `(.L_x_136) ;  /* 0xfffffffc00f08947 */ /* 0x008fea000383ffff */
[----:B------:R-:W-:Y:S05]  /*7790*/  BRA `(.L_x_157) ;  /* 0xfffffff800147947 */ /* 0x000fea000383ffff */
.L_x_137:
[----:B--2---:R2:W3:Y:S02]  /*77a0*/  SYNCS.PHASECHK.TRANS64.TRYWAIT P0, [R6+URZ], R5 ;  /* 0x00000005060075a7 */ /* 0x0044e4000800017f */
[----:B---3--:R-:W-:Y:S05]  /*77b0*/  @!P0 NANOSLEEP.SYNCS 0x989680 ;  /* 0x009896800000895d */ /* 0x008fea0003900000 */
[----:B------:R-:W3:Y:S02]  /*77c0*/  @!P0 SYNCS.PHASECHK.TRANS64 P0, [R6+URZ], R5 ;  /* 0x00000005060085a7 */ /* 0x000ee4000800007f */
[----:B---3--:R-:W-:Y:S05]  /*77d0*/  @!P0 BRA `(.L_x_137) ;  /* 0xfffffffc00f08947 */ /* 0x008fea000383ffff */
[----:B------:R-:W-:Y:S05]  /*77e0*/  BRA `(.L_x_158) ;  /* 0xfffffff800247947 */ /* 0x000fea000383ffff */
.L_x_138:
[----:B--2---:R2:W3:Y:S02]  /*77f0*/  SYNCS.PHASECHK.TRANS64.TRYWAIT P0, [R9+URZ], R4 ;  /* 0x00000004090075a7 */ /* 0x0044e4000800017f */
[----:B---3--:R-:W-:Y:S05]  /*7800*/  @!P0 NANOSLEEP.SYNCS 0x989680 ;  /* 0x009896800000895d */ /* 0x008fea0003900000 */
[----:B------:R-:W3:Y:S02]  /*7810*/  @!P0 SYNCS.PHASECHK.TRANS64 P0, [R9+URZ], R4 ;  /* 0x00000004090085a7 */ /* 0x000ee4000800007f */
[----:B---3--:R-:W-:Y:S05]  /*7820*/  @!P0 BRA `(.L_x_138) ;  /* 0xfffffffc00f08947 */ /* 0x008fea000383ffff */
[----:B------:R-:W-:Y:S05]  /*7830*/  BRA `(.L_x_159) ;  /* 0xfffffff800347947 */ /* 0x000fea000383ffff */
.L_x_139:
[----:B--2---:R2:W3:Y:S02]  /*7840*/  SYNCS.PHASECHK.TRANS64.TRYWAIT P0, [R6+URZ], R5 ;  /* 0x00000005060075a7 */ /* 0x0044e4000800017f */
[----:B---3--:R-:W-:Y:S05]  /*7850*/  @!P0 NANOSLEEP.SYNCS 0x989680 ;  /* 0x009896800000895d */ /* 0x008fea0003900000 */
[----:B------:R-:W3:Y:S02]  /*7860*/  @!P0 SYNCS.PHASECHK.TRANS64 P0, [R6+URZ], R5 ;  /* 0x00000005060085a7 */ /* 0x000ee4000800007f */
[----:B---3--:R-:W-:Y:S05]  /*7870*/  @!P0 BRA `(.L_x_139) ;  /* 0xfffffffc00f08947 */ /* 0x008fea000383ffff */
[----:B------:R-:W-:Y:S05]  /*7880*/  BRA `(.L_x_160) ;  /* 0xfffffff8003c7947 */ /* 0x000fea000383ffff */
.L_x_161:
[----:B------:R-:W-:-:S00]  /*7890*/  BRA `(.L_x_161) ;  /* 0xfffffffc00fc7947 */ /* 0x000fc0000383ffff */
[----:B------:R-:W-:-:S00]  /*78a0*/  NOP ;  /* 0x0000000000007918 */ /* 0x000fc00000000000 */
        /* <DEDUP_REMOVED lines=13> */
.L_x_162:


//--------------------- .nv.global.init           --------------------------
	.section	.nv.global.init,"aw",@progbits
.nv.global.init:
	.type		$str$22,@object
	.size		$str$22,($str$26 - $str$22)
$str$22:
        /*0000*/ 	.byte	0x6b, 0x5f, 0x74, 0x69, 0x6c, 0x65, 0x5f, 0x63, 0x6f, 0x75, 0x6e, 0x74, 0x20, 0x3e, 0x3d, 0x20
        /*0010*/ 	.byte	0x31, 0x00
	.type		$str$26,@object
	.size		$str$26,($str$27 - $str$26)
$str$26:
        /*0012*/ 	.byte	0x28, 0x61, 0x64, 0x64, 0x72, 0x65, 0x73, 0x73, 0x20, 0x26, 0x20, 0x6d, 0x61, 0x73, 0x6b, 0x29
        /*0022*/ 	.byte	0x20, 0x3d, 0x3d, 0x20, 0x30, 0x00
	.type		$str$27,@object
	.size		$str$27,($str$23 - $str$27)
$str$27:
        /*0028*/ 	.byte	0x2f, 0x74, 0x6d, 0x70, 0x2f, 0x63, 0x75, 0x74, 0x6c, 0x61, 0x73, 0x73, 0x5f, 0x73, 0x77, 0x65
        /*0038*/ 	.byte	0x65, 0x70, 0x5f, 0x73, 0x72, 0x63, 0x2f, 0x69, 0x6e, 0x63, 0x6c, 0x75, 0x64, 0x65, 0x2f, 0x63
        /*0048*/ 	.byte	0x75, 0x74, 0x65, 0x2f, 0x70, 0x6f, 0x69, 0x6e, 0x74, 0x65, 0x72, 0x5f, 0x66, 0x6c, 0x61, 0x67
        /*0058*/ 	.byte	0x67, 0x65, 0x64, 0x2e, 0x68, 0x70, 0x70, 0x00
	.type		$str$23,@object
	.size		$str$23,(__unnamed_2 - $str$23)
$str$23:
        /*0060*/ 	.byte	0x2f, 0x74, 0x6d, 0x70, 0x2f, 0x63, 0x75, 0x74, 0x6c, 0x61, 0x73, 0x73, 0x5f, 0x73, 0x77, 0x65
        /*0070*/ 	.byte	0x65, 0x70, 0x5f, 0x73, 0x72, 0x63, 0x2f, 0x69, 0x6e, 0x63, 0x6c, 0x75, 0x64, 0x65, 0x2f, 0x63
        /*0080*/ 	.byte	0x75, 0x74, 0x6c, 0x61, 0x73, 0x73, 0x2f, 0x67, 0x65, 0x6d, 0x6d, 0x2f, 0x63, 0x6f, 0x6c, 0x6c
        /*0090*/ 	.byte	0x65, 0x63, 0x74, 0x69, 0x76, 0x65, 0x2f, 0x73, 0x6d, 0x39, 0x30, 0x5f, 0x6d, 0x6d, 0x61, 0x5f
        /*00a0*/ 	.byte	0x74, 0x6d, 0x61, 0x5f, 0x67, 0x6d, 0x6d, 0x61, 0x5f, 0x73, 0x73, 0x5f, 0x77, 0x61, 0x72, 0x70
        /*00b0*/ 	.byte	0x73, 0x70, 0x65, 0x63, 0x69, 0x61, 0x6c, 0x69, 0x7a, 0x65, 0x64, 0x2e, 0x68, 0x70, 0x70, 0x00
	.type		__unnamed_2,@object
	.size		__unnamed_2,(__unnamed_1 - __unnamed_2)
__unnamed_2:
        /*00c0*/ 	.byte	0x61, 0x75, 0x74, 0x6f, 0x20, 0x63, 0x75, 0x74, 0x65, 0x3a, 0x3a, 0x61, 0x73, 0x5f, 0x70, 0x6f
        /* <DEDUP_REMOVED lines=27> */
        /*0280*/ 	.byte	0x36, 0x3e, 0x3e, 0x3e, 0x3e, 0x3e, 0x5d, 0x00
	.type		__unnamed_1,@object
	.size		__unnamed_1,(.L_0 - __unnamed_1)
__unnamed_1:
        /* <DEDUP_REMOVED lines=181> */
        /*0dd8*/ 	.byte	0x5d, 0x00
.L_0:


//--------------------- .nv.shared._ZN7cutlass13device_kernelINS_4gemm6kernel13GemmUniversalIN4cute5tupleIJiiiiEEENS1_10collective13CollectiveMmaINS1_34MainloopSm90TmaGmmaWarpSpecializedILi8ENS5_IJNS4_1CILi2EEENSA_ILi1EEESC_EEENS1_35KernelTmaWarpSpecializedCooperativeEEENS5_IJNSA_ILi128EEENSA_ILi64EEESH_EEENS_6half_tENS5_IJlSC_lEEESJ_SK_NS4_8TiledMMAINS4_8MMA_AtomIJNS4_4SM904GMMA25MMA_64x64x16_F32F16F16_SSILNSO_5MajorE0ELSQ_0ELNSO_7ScaleInE1ELSR_1EEEEEENS4_6LayoutISD_NS5_IJSC_NSA_ILi0EEESV_EEEEENS5_IJNS4_10UnderscoreESY_SY_EEEEENS4_13SM90_TMA_LOADENS4_14ComposedLayoutINS4_7SwizzleILi3ELi4ELi3EEENS4_18smem_ptr_flag_bitsILi16EEENSU_INS5_IJNSA_ILi8EEESH_EEENS5_IJSH_SC_EEEEEEEvNS4_8identityENS4_23SM90_TMA_LOAD_MULTICASTES1B_vS1C_EENS_8epilogue10collective18CollectiveEpilogueINS1F_22Sm90TmaWarpSpecializedILi3ELi2ELi16ELb1ELb0EEEJSI_NS5_IJSG_NSA_ILi32EEEEEESJ_SK_SJ_SK_NS1F_6fusion15FusionCallbacksIS1J_NS1M_23LinCombPerRowBiasEltActINS1F_6thread4ReLuESJ_fSJ_SJ_fLi8ELNS_15FloatRoundStyleE2EEESI_S1L_JEEES11_NS12_INS13_ILi2ELi4ELi3EEES16_NSU_INS5_IJS17_S1K_EEENS5_IJS1K_SC_EEEEEEENS4_17SM75_U32x4_LDSM_NENS4_14SM90_TMA_STOREES1Y_NS4_17SM90_U32x4_STSM_NENS4_9Copy_AtomIJS21_SJ_EEEvEEEvvEEEEvNT_6ParamsE --------------------------
	.section	.nv.shared._ZN7cutlass13device_kernelINS_4gemm6kernel13GemmUniversalIN4cute5tupleIJiiiiEEENS1_10collective13CollectiveMmaINS1_34MainloopSm90TmaGmmaWarpSpecializedILi8ENS5_IJNS4_1CILi2EEENSA_ILi1EEESC_EEENS1_35KernelTmaWarpSpecializedCooperativeEEENS5_IJNSA_ILi128EEENSA_ILi64EEESH_EEENS_6half_tENS5_IJlSC_lEEESJ_SK_NS4_8TiledMMAINS4_8MMA_AtomIJNS4_4SM904GMMA25MMA_64x64x16_F32F16F16_SSILNSO_5MajorE0ELSQ_0ELNSO_7ScaleInE1ELSR_1EEEEEENS4_6LayoutISD_NS5_IJSC_NSA_ILi0EEESV_EEEEENS5_IJNS4_10UnderscoreESY_SY_EEEEENS4_13SM90_TMA_LOADENS4_14ComposedLayoutINS4_7SwizzleILi3ELi4ELi3EEENS4_18smem_ptr_flag_bitsILi16EEENSU_INS5_IJNSA_ILi8EEESH_EEENS5_IJSH_SC_EEEEEEEvNS4_8identityENS4_23SM90_TMA_LOAD_MULTICASTES1B_vS1C_EENS_8epilogue10collective18CollectiveEpilogueINS1F_22Sm90TmaWarpSpecializedILi3ELi2ELi16ELb1ELb0EEEJSI_NS5_IJSG_NSA_ILi32EEEEEESJ_SK_SJ_SK_NS1F_6fusion15FusionCallbacksIS1J_NS1M_23LinCombPerRowBiasEltActINS1F_6thread4ReLuESJ_fSJ_SJ_fLi8ELNS_15FloatRoundStyleE2EEESI_S1L_JEEES11_NS12_INS13_ILi2ELi4ELi3EEES16_NSU_INS5_IJS17_S1K_EEENS5_IJS1K_SC_EEEEEEENS4_17SM75_U32x4_LDSM_NENS4_14SM90_TMA_STOREES1Y_NS4_17SM90_U32x4_STSM_NENS4_9Copy_AtomIJS21_SJ_EEEvEEEvvEEEEvNT_6ParamsE,"aw",@nobits
	.sectionflags	@""
	.align	16
	.zero		1024


//--------------------- .nv.shared.reserved.0     --------------------------
	.section	.nv.shared.reserved.0,"aw",@nobits
	.weak		__nv_reservedSMEM_offset_0_alias
	.size		__nv_reservedSMEM_offset_0_alias, 0, 0
	.other		__nv_reservedSMEM_offset_0_alias,@"STO_CUDA_RESERVED_SHARED STV_DEFAULT"
__nv_reservedSMEM_offset_0_alias:
	.zero		0


//--------------------- .nv.global                --------------------------
	.section	.nv.global,"aw",@nobits
.nv.global:
	.type		_ZN39_INTERNAL_8455e5c2_4_k_cu_796ce81a_29694cute1_E,@object
	.size		_ZN39_INTERNAL_8455e5c2_4_k_cu_796ce81a_29694cute1_E,(_ZN39_INTERNAL_8455e5c2_4_k_cu_796ce81a_29694cuda3std3__45__cpo6cbeginE - _ZN39_INTERNAL_8455e5c2_4_k_cu_796ce81a_29694cute1_E)
_ZN39_INTERNAL_8455e5c2_4_k_cu_796ce81a_29694cute1_E:
	.zero		1
	.type		_ZN39_INTERNAL_8455e5c2_4_k_cu_796ce81a_29694cuda3std3__45__cpo6cbeginE,@object
	.size		_ZN39_INTERNAL_8455e5c2_4_k_cu_796ce81a_29694cuda3std3__45__cpo6cbeginE,(_ZN39_INTERNAL_8455e5c2_4_k_cu_796ce81a_29694cuda3std3__48in_placeE - _ZN39_INTERNAL_8455e5c2_4_k_cu_796ce81a_29694cuda3std3__45__cpo6cbeginE)
_ZN39_INTERNAL_8455e5c2_4_k_cu_796ce81a_29694cuda3std3__45__cpo6cbeginE:
	.zero		1
	.type		_ZN39_INTERNAL_8455e5c2_4_k_cu_796ce81a_29694cuda3std3__48in_placeE,@object
	.size		_ZN39_INTERNAL_8455e5c2_4_k_cu_796ce81a_29694cuda3std3__48in_placeE,(_ZN39_INTERNAL_8455e5c2_4_k_cu_796ce81a_29694cuda3std6ranges3__45__cpo9iter_moveE - _ZN39_INTERNAL_8455e5c2_4_k_cu_796ce81a_29694cuda3std3__48in_placeE)
_ZN39_INTERNAL_8455e5c2_4_k_cu_796ce81a_29694cuda3std3__48in_placeE:
	.zero		1
	.type		_ZN39_INTERNAL_8455e5c2_4_k_cu_796ce81a_29694cuda3std6ranges3__45__cpo9iter_moveE,@object
	.size		_ZN39_INTERNAL_8455e5c2_4_k_cu_796ce81a_29694cuda3std6ranges3__45__cpo9iter_moveE,(_ZN39_INTERNAL_8455e5c2_4_k_cu_796ce81a_29694cuda3std3__45__cpo5beginE - _ZN39_INTERNAL_8455e5c2_4_k_cu_796ce81a_29694cuda3std6ranges3__45__cpo9iter_moveE)
_ZN39_INTERNAL_8455e5c2_4_k_cu_796ce81a_29694cuda3std6ranges3__45__cpo9iter_moveE:
	.zero		1
	.type		_ZN39_INTERNAL_8455e5c2_4_k_cu_796ce81a_29694cuda3std3__45__cpo5beginE,@object
	.size		_ZN39_INTERNAL_8455e5c2_4_k_cu_796ce81a_29694cuda3std3__45__cpo5beginE,(_ZN39_INTERNAL_8455e5c2_4_k_cu_796ce81a_29694cuda3std3__441_GLOBAL__N__8455e5c2_4_k_cu_796ce81a_29696ignoreE - _ZN39_INTERNAL_8455e5c2_4_k_cu_796ce81a_29694cuda3std3__45__cpo5beginE)
_ZN39_INTERNAL_8455e5c2_4_k_cu_796ce81a_29694cuda3std3__45__cpo5beginE:
	.zero		1
	.type		_ZN39_INTERNAL_8455e5c2_4_k_cu_796ce81a_29694cuda3std3__441_GLOBAL__N__8455e5c2_4_k_cu_796ce81a_29696ignoreE,@object
	.size		_ZN39_INTERNAL_8455e5c2_4_k_cu_796ce81a_29694cuda3std3__441_GLOBAL__N__8455e5c2_4_k_cu_796ce81a_29696ignoreE,(_ZN39_INTERNAL_8455e5c2_4_k_cu_796ce81a_29694cute7productE - _ZN39_INTERNAL_8455e5c2_4_k_cu_796ce81a_29694cuda3std3__441_GLOBAL__N__8455e5c2_4_k_cu_796ce81a_29696ignoreE)
_ZN39_INTERNAL_8455e5c2_4_k_cu_796ce81a_29694cuda3std3__441_GLOBAL__N__8455e5c2_4_k_cu_796ce81a_29696ignoreE:
	.zero		1
	.type		_ZN39_INTERNAL_8455e5c2_4_k_cu_796ce81a_29694cute7productE,@object
	.size		_ZN39_INTERNAL_8455e5c2_4_k_cu_796ce81a_29694cute7productE,(_ZN39_INTERNAL_8455e5c2_4_k_cu_796ce81a_29694cuda3std3__45__cpo3endE - _ZN39_INTERNAL_8455e5c2_4_k_cu_796ce81a_29694cute7productE)
_ZN39_INTERNAL_8455e5c2_4_k_cu_796ce81a_29694cute7productE:
	.zero		1
	.type		_ZN39_INTERNAL_8455e5c2_4_k_cu_796ce81a_29694cuda3std3__45__cpo3endE,@object
	.size		_ZN39_INTERNAL_8455e5c2_4_k_cu_796ce81a_29694cuda3std3__45__cpo3endE,(_ZN39_INTERNAL_8455e5c2_4_k_cu_796ce81a_29694cuda3std3__419piecewise_constructE - _ZN39_INTERNAL_8455e5c2_4_k_cu_796ce81a_29694cuda3std3__45__cpo3endE)
_ZN39_INTERNAL_8455e5c2_4_k_cu_796ce81a_29694cuda3std3__45__cpo3endE:
	.zero		1
	.type		_ZN39_INTERNAL_8455e5c2_4_k_cu_796ce81a_29694cuda3std3__419piecewise_constructE,@object
	.size		_ZN39_INTERNAL_8455e5c2_4_k_cu_796ce81a_29694cuda3std3__419piecewise_constructE,(_ZN39_INTERNAL_8455e5c2_4_k_cu_796ce81a_29694cuda3std3__45__cpo4cendE - _ZN39_INTERNAL_8455e5c2_4_k_cu_796ce81a_29694cuda3std3__419piecewise_constructE)
_ZN39_INTERNAL_8455e5c2_4_k_cu_796ce81a_29694cuda3std3__419piecewise_constructE:
	.zero		1
	.type		_ZN39_INTERNAL_8455e5c2_4_k_cu_796ce81a_29694cuda3std3__45__cpo4cendE,@object
	.size		_ZN39_INTERNAL_8455e5c2_4_k_cu_796ce81a_29694cuda3std3__45__cpo4cendE,(_ZN39_INTERNAL_8455e5c2_4_k_cu_796ce81a_29694cuda3std6ranges3__45__cpo4swapE - _ZN39_INTERNAL_8455e5c2_4_k_cu_796ce81a_29694cuda3std3__45__cpo4cendE)
_ZN39_INTERNAL_8455e5c2_4_k_cu_796ce81a_29694cuda3std3__45__cpo4cendE:
	.zero		1
	.type		_ZN39_INTERNAL_8455e5c2_4_k_cu_796ce81a_29694cuda3std6ranges3__45__cpo4swapE,@object
	.size		_ZN39_INTERNAL_8455e5c2_4_k_cu_796ce81a_29694cuda3std6ranges3__45__cpo4swapE,(.L_9 - _ZN39_INTERNAL_8455e5c2_4_k_cu_796ce81a_29694cuda3std6ranges3__45__cpo4swapE)
_ZN39_INTERNAL_8455e5c2_4_k_cu_796ce81a_29694cuda3std6ranges3__45__cpo4swapE:
	.zero		1
.L_9:


//--------------------- .nv.constant0._ZN7cutlass13device_kernelINS_4gemm6kernel13GemmUniversalIN4cute5tupleIJiiiiEEENS1_10collective13CollectiveMmaINS1_34MainloopSm90TmaGmmaWarpSpecializedILi8ENS5_IJNS4_1CILi2EEENSA_ILi1EEESC_EEENS1_35KernelTmaWarpSpecializedCooperativeEEENS5_IJNSA_ILi128EEENSA_ILi64EEESH_EEENS_6half_tENS5_IJlSC_lEEESJ_SK_NS4_8TiledMMAINS4_8MMA_AtomIJNS4_4SM904GMMA25MMA_64x64x16_F32F16F16_SSILNSO_5MajorE0ELSQ_0ELNSO_7ScaleInE1ELSR_1EEEEEENS4_6LayoutISD_NS5_IJSC_NSA_ILi0EEESV_EEEEENS5_IJNS4_10UnderscoreESY_SY_EEEEENS4_13SM90_TMA_LOADENS4_14ComposedLayoutINS4_7SwizzleILi3ELi4ELi3EEENS4_18smem_ptr_flag_bitsILi16EEENSU_INS5_IJNSA_ILi8EEESH_EEENS5_IJSH_SC_EEEEEEEvNS4_8identityENS4_23SM90_TMA_LOAD_MULTICASTES1B_vS1C_EENS_8epilogue10collective18CollectiveEpilogueINS1F_22Sm90TmaWarpSpecializedILi3ELi2ELi16ELb1ELb0EEEJSI_NS5_IJSG_NSA_ILi32EEEEEESJ_SK_SJ_SK_NS1F_6fusion15FusionCallbacksIS1J_NS1M_23LinCombPerRowBiasEltActINS1F_6thread4ReLuESJ_fSJ_SJ_fLi8ELNS_15FloatRoundStyleE2EEESI_S1L_JEEES11_NS12_INS13_ILi2ELi4ELi3EEES16_NSU_INS5_IJS17_S1K_EEENS5_IJS1K_SC_EEEEEEENS4_17SM75_U32x4_LDSM_NENS4_14SM90_TMA_STOREES1Y_NS4_17SM90_U32x4_STSM_NENS4_9Copy_AtomIJS21_SJ_EEEvEEEvvEEEEvNT_6ParamsE --------------------------
	.section	.nv.constant0._ZN7cutlass13device_kernelINS_4gemm6kernel13GemmUniversalIN4cute5tupleIJiiiiEEENS1_10collective13CollectiveMmaINS1_34MainloopSm90TmaGmmaWarpSpecializedILi8ENS5_IJNS4_1CILi2EEENSA_ILi1EEESC_EEENS1_35KernelTmaWarpSpecializedCooperativeEEENS5_IJNSA_ILi128EEENSA_ILi64EEESH_EEENS_6half_tENS5_IJlSC_lEEESJ_SK_NS4_8TiledMMAINS4_8MMA_AtomIJNS4_4SM904GMMA25MMA_64x64x16_F32F16F16_SSILNSO_5MajorE0ELSQ_0ELNSO_7ScaleInE1ELSR_1EEEEEENS4_6LayoutISD_NS5_IJSC_NSA_ILi0EEESV_EEEEENS5_IJNS4_10UnderscoreESY_SY_EEEEENS4_13SM90_TMA_LOADENS4_14ComposedLayoutINS4_7SwizzleILi3ELi4ELi3EEENS4_18smem_ptr_flag_bitsILi16EEENSU_INS5_IJNSA_ILi8EEESH_EEENS5_IJSH_SC_EEEEEEEvNS4_8identityENS4_23SM90_TMA_LOAD_MULTICASTES1B_vS1C_EENS_8epilogue10collective18CollectiveEpilogueINS1F_22Sm90TmaWarpSpecializedILi3ELi2ELi16ELb1ELb0EEEJSI_NS5_IJSG_NSA_ILi32EEEEEESJ_SK_SJ_SK_NS1F_6fusion15FusionCallbacksIS1J_NS1M_23LinCombPerRowBiasEltActINS1F_6thread4ReLuESJ_fSJ_SJ_fLi8ELNS_15FloatRoundStyleE2EEESI_S1L_JEEES11_NS12_INS13_ILi2ELi4ELi3EEES16_NSU_INS5_IJS17_S1K_EEENS5_IJS1K_SC_EEEEEEENS4_17SM75_U32x4_LDSM_NENS4_14SM90_TMA_STOREES1Y_NS4_17SM90_U32x4_STSM_NENS4_9Copy_AtomIJS21_SJ_EEEvEEEvvEEEEvNT_6ParamsE,"a",@progbits
	.sectionflags	@""
	.align	4
.nv.constant0._ZN7cutlass13device_kernelINS_4gemm6kernel13GemmUniversalIN4cute5tupleIJiiiiEEENS1_10collective13CollectiveMmaINS1_34MainloopSm90TmaGmmaWarpSpecializedILi8ENS5_IJNS4_1CILi2EEENSA_ILi1EEESC_EEENS1_35KernelTmaWarpSpecializedCooperativeEEENS5_IJNSA_ILi128EEENSA_ILi64EEESH_EEENS_6half_tENS5_IJlSC_lEEESJ_SK_NS4_8TiledMMAINS4_8MMA_AtomIJNS4_4SM904GMMA25MMA_64x64x16_F32F16F16_SSILNSO_5MajorE0ELSQ_0ELNSO_7ScaleInE1ELSR_1EEEEEENS4_6LayoutISD_NS5_IJSC_NSA_ILi0EEESV_EEEEENS5_IJNS4_10UnderscoreESY_SY_EEEEENS4_13SM90_TMA_LOADENS4_14ComposedLayoutINS4_7SwizzleILi3ELi4ELi3EEENS4_18smem_ptr_flag_bitsILi16EEENSU_INS5_IJNSA_ILi8EEESH_EEENS5_IJSH_SC_EEEEEEEvNS4_8identityENS4_23SM90_TMA_LOAD_MULTICASTES1B_vS1C_EENS_8epilogue10collective18CollectiveEpilogueINS1F_22Sm90TmaWarpSpecializedILi3ELi2ELi16ELb1ELb0EEEJSI_NS5_IJSG_NSA_ILi32EEEEEESJ_SK_SJ_SK_NS1F_6fusion15FusionCallbacksIS1J_NS1M_23LinCombPerRowBiasEltActINS1F_6thread4ReLuESJ_fSJ_SJ_fLi8ELNS_15FloatRoundStyleE2EEESI_S1L_JEEES11_NS12_INS13_ILi2ELi4ELi3EEES16_NSU_INS5_IJS17_S1K_EEENS5_IJS1K_SC_EEEEEEENS4_17SM75_U32x4_LDSM_NENS4_14SM90_TMA_STOREES1Y_NS4_17SM90_U32x4_STSM_NENS4_9Copy_AtomIJS21_SJ_EEEvEEEvvEEEEvNT_6ParamsE:
	.zero		2432


//--------------------- SYMBOLS --------------------------

	.type		.nv.reservedSmem.offset0,@object
	.size		.nv.reservedSmem.offset0,0x4
	.type		__assertfail,@function
